//
// Generated by NVIDIA NVVM Compiler
//
// Compiler Build ID: CL-36424714
// Cuda compilation tools, release 13.0, V13.0.88
// Based on NVVM 20.0.0
//

.version 9.0
.target sm_100
.address_size 64

	// .globl	_Z50tops_f16f16_sm70tc_16x16x16_1024unroll_cuda_kernelv

.visible .entry _Z50tops_f16f16_sm70tc_16x16x16_1024unroll_cuda_kernelv()
{
	.reg .pred 	%p<2>;
	.reg .b32 	%r<1294>;

	mov.b32 	%r1289, 0;
$L__BB0_1:
	wmma.mma.sync.aligned.row.col.m16n16k16.f16.f16 {%r13, %r14, %r15, %r16}, {%r17, %r18, %r19, %r20, %r21, %r22, %r23, %r24}, {%r25, %r26, %r27, %r28, %r29, %r30, %r31, %r32}, {%r1290, %r1291, %r1292, %r1293};
	wmma.mma.sync.aligned.row.col.m16n16k16.f16.f16 {%r33, %r34, %r35, %r36}, {%r37, %r38, %r39, %r40, %r41, %r42, %r43, %r44}, {%r45, %r46, %r47, %r48, %r49, %r50, %r51, %r52}, {%r13, %r14, %r15, %r16};
	wmma.mma.sync.aligned.row.col.m16n16k16.f16.f16 {%r53, %r54, %r55, %r56}, {%r57, %r58, %r59, %r60, %r61, %r62, %r63, %r64}, {%r65, %r66, %r67, %r68, %r69, %r70, %r71, %r72}, {%r33, %r34, %r35, %r36};
	wmma.mma.sync.aligned.row.col.m16n16k16.f16.f16 {%r73, %r74, %r75, %r76}, {%r77, %r78, %r79, %r80, %r81, %r82, %r83, %r84}, {%r85, %r86, %r87, %r88, %r89, %r90, %r91, %r92}, {%r53, %r54, %r55, %r56};
	wmma.mma.sync.aligned.row.col.m16n16k16.f16.f16 {%r93, %r94, %r95, %r96}, {%r97, %r98, %r99, %r100, %r101, %r102, %r103, %r104}, {%r105, %r106, %r107, %r108, %r109, %r110, %r111, %r112}, {%r73, %r74, %r75, %r76};
	wmma.mma.sync.aligned.row.col.m16n16k16.f16.f16 {%r113, %r114, %r115, %r116}, {%r117, %r118, %r119, %r120, %r121, %r122, %r123, %r124}, {%r125, %r126, %r127, %r128, %r129, %r130, %r131, %r132}, {%r93, %r94, %r95, %r96};
	wmma.mma.sync.aligned.row.col.m16n16k16.f16.f16 {%r133, %r134, %r135, %r136}, {%r137, %r138, %r139, %r140, %r141, %r142, %r143, %r144}, {%r145, %r146, %r147, %r148, %r149, %r150, %r151, %r152}, {%r113, %r114, %r115, %r116};
	wmma.mma.sync.aligned.row.col.m16n16k16.f16.f16 {%r153, %r154, %r155, %r156}, {%r157, %r158, %r159, %r160, %r161, %r162, %r163, %r164}, {%r165, %r166, %r167, %r168, %r169, %r170, %r171, %r172}, {%r133, %r134, %r135, %r136};
	wmma.mma.sync.aligned.row.col.m16n16k16.f16.f16 {%r173, %r174, %r175, %r176}, {%r177, %r178, %r179, %r180, %r181, %r182, %r183, %r184}, {%r185, %r186, %r187, %r188, %r189, %r190, %r191, %r192}, {%r153, %r154, %r155, %r156};
	wmma.mma.sync.aligned.row.col.m16n16k16.f16.f16 {%r193, %r194, %r195, %r196}, {%r197, %r198, %r199, %r200, %r201, %r202, %r203, %r204}, {%r205, %r206, %r207, %r208, %r209, %r210, %r211, %r212}, {%r173, %r174, %r175, %r176};
	wmma.mma.sync.aligned.row.col.m16n16k16.f16.f16 {%r213, %r214, %r215, %r216}, {%r217, %r218, %r219, %r220, %r221, %r222, %r223, %r224}, {%r225, %r226, %r227, %r228, %r229, %r230, %r231, %r232}, {%r193, %r194, %r195, %r196};
	wmma.mma.sync.aligned.row.col.m16n16k16.f16.f16 {%r233, %r234, %r235, %r236}, {%r237, %r238, %r239, %r240, %r241, %r242, %r243, %r244}, {%r245, %r246, %r247, %r248, %r249, %r250, %r251, %r252}, {%r213, %r214, %r215, %r216};
	wmma.mma.sync.aligned.row.col.m16n16k16.f16.f16 {%r253, %r254, %r255, %r256}, {%r257, %r258, %r259, %r260, %r261, %r262, %r263, %r264}, {%r265, %r266, %r267, %r268, %r269, %r270, %r271, %r272}, {%r233, %r234, %r235, %r236};
	wmma.mma.sync.aligned.row.col.m16n16k16.f16.f16 {%r273, %r274, %r275, %r276}, {%r277, %r278, %r279, %r280, %r281, %r282, %r283, %r284}, {%r285, %r286, %r287, %r288, %r289, %r290, %r291, %r292}, {%r253, %r254, %r255, %r256};
	wmma.mma.sync.aligned.row.col.m16n16k16.f16.f16 {%r293, %r294, %r295, %r296}, {%r297, %r298, %r299, %r300, %r301, %r302, %r303, %r304}, {%r305, %r306, %r307, %r308, %r309, %r310, %r311, %r312}, {%r273, %r274, %r275, %r276};
	wmma.mma.sync.aligned.row.col.m16n16k16.f16.f16 {%r313, %r314, %r315, %r316}, {%r317, %r318, %r319, %r320, %r321, %r322, %r323, %r324}, {%r325, %r326, %r327, %r328, %r329, %r330, %r331, %r332}, {%r293, %r294, %r295, %r296};
	wmma.mma.sync.aligned.row.col.m16n16k16.f16.f16 {%r333, %r334, %r335, %r336}, {%r337, %r338, %r339, %r340, %r341, %r342, %r343, %r344}, {%r345, %r346, %r347, %r348, %r349, %r350, %r351, %r352}, {%r313, %r314, %r315, %r316};
	wmma.mma.sync.aligned.row.col.m16n16k16.f16.f16 {%r353, %r354, %r355, %r356}, {%r357, %r358, %r359, %r360, %r361, %r362, %r363, %r364}, {%r365, %r366, %r367, %r368, %r369, %r370, %r371, %r372}, {%r333, %r334, %r335, %r336};
	wmma.mma.sync.aligned.row.col.m16n16k16.f16.f16 {%r373, %r374, %r375, %r376}, {%r377, %r378, %r379, %r380, %r381, %r382, %r383, %r384}, {%r385, %r386, %r387, %r388, %r389, %r390, %r391, %r392}, {%r353, %r354, %r355, %r356};
	wmma.mma.sync.aligned.row.col.m16n16k16.f16.f16 {%r393, %r394, %r395, %r396}, {%r397, %r398, %r399, %r400, %r401, %r402, %r403, %r404}, {%r405, %r406, %r407, %r408, %r409, %r410, %r411, %r412}, {%r373, %r374, %r375, %r376};
	wmma.mma.sync.aligned.row.col.m16n16k16.f16.f16 {%r413, %r414, %r415, %r416}, {%r417, %r418, %r419, %r420, %r421, %r422, %r423, %r424}, {%r425, %r426, %r427, %r428, %r429, %r430, %r431, %r432}, {%r393, %r394, %r395, %r396};
	wmma.mma.sync.aligned.row.col.m16n16k16.f16.f16 {%r433, %r434, %r435, %r436}, {%r437, %r438, %r439, %r440, %r441, %r442, %r443, %r444}, {%r445, %r446, %r447, %r448, %r449, %r450, %r451, %r452}, {%r413, %r414, %r415, %r416};
	wmma.mma.sync.aligned.row.col.m16n16k16.f16.f16 {%r453, %r454, %r455, %r456}, {%r457, %r458, %r459, %r460, %r461, %r462, %r463, %r464}, {%r465, %r466, %r467, %r468, %r469, %r470, %r471, %r472}, {%r433, %r434, %r435, %r436};
	wmma.mma.sync.aligned.row.col.m16n16k16.f16.f16 {%r473, %r474, %r475, %r476}, {%r477, %r478, %r479, %r480, %r481, %r482, %r483, %r484}, {%r485, %r486, %r487, %r488, %r489, %r490, %r491, %r492}, {%r453, %r454, %r455, %r456};
	wmma.mma.sync.aligned.row.col.m16n16k16.f16.f16 {%r493, %r494, %r495, %r496}, {%r497, %r498, %r499, %r500, %r501, %r502, %r503, %r504}, {%r505, %r506, %r507, %r508, %r509, %r510, %r511, %r512}, {%r473, %r474, %r475, %r476};
	wmma.mma.sync.aligned.row.col.m16n16k16.f16.f16 {%r513, %r514, %r515, %r516}, {%r517, %r518, %r519, %r520, %r521, %r522, %r523, %r524}, {%r525, %r526, %r527, %r528, %r529, %r530, %r531, %r532}, {%r493, %r494, %r495, %r496};
	wmma.mma.sync.aligned.row.col.m16n16k16.f16.f16 {%r533, %r534, %r535, %r536}, {%r537, %r538, %r539, %r540, %r541, %r542, %r543, %r544}, {%r545, %r546, %r547, %r548, %r549, %r550, %r551, %r552}, {%r513, %r514, %r515, %r516};
	wmma.mma.sync.aligned.row.col.m16n16k16.f16.f16 {%r553, %r554, %r555, %r556}, {%r557, %r558, %r559, %r560, %r561, %r562, %r563, %r564}, {%r565, %r566, %r567, %r568, %r569, %r570, %r571, %r572}, {%r533, %r534, %r535, %r536};
	wmma.mma.sync.aligned.row.col.m16n16k16.f16.f16 {%r573, %r574, %r575, %r576}, {%r577, %r578, %r579, %r580, %r581, %r582, %r583, %r584}, {%r585, %r586, %r587, %r588, %r589, %r590, %r591, %r592}, {%r553, %r554, %r555, %r556};
	wmma.mma.sync.aligned.row.col.m16n16k16.f16.f16 {%r593, %r594, %r595, %r596}, {%r597, %r598, %r599, %r600, %r601, %r602, %r603, %r604}, {%r605, %r606, %r607, %r608, %r609, %r610, %r611, %r612}, {%r573, %r574, %r575, %r576};
	wmma.mma.sync.aligned.row.col.m16n16k16.f16.f16 {%r613, %r614, %r615, %r616}, {%r617, %r618, %r619, %r620, %r621, %r622, %r623, %r624}, {%r625, %r626, %r627, %r628, %r629, %r630, %r631, %r632}, {%r593, %r594, %r595, %r596};
	wmma.mma.sync.aligned.row.col.m16n16k16.f16.f16 {%r633, %r634, %r635, %r636}, {%r637, %r638, %r639, %r640, %r641, %r642, %r643, %r644}, {%r645, %r646, %r647, %r648, %r649, %r650, %r651, %r652}, {%r613, %r614, %r615, %r616};
	wmma.mma.sync.aligned.row.col.m16n16k16.f16.f16 {%r653, %r654, %r655, %r656}, {%r657, %r658, %r659, %r660, %r661, %r662, %r663, %r664}, {%r665, %r666, %r667, %r668, %r669, %r670, %r671, %r672}, {%r633, %r634, %r635, %r636};
	wmma.mma.sync.aligned.row.col.m16n16k16.f16.f16 {%r673, %r674, %r675, %r676}, {%r677, %r678, %r679, %r680, %r681, %r682, %r683, %r684}, {%r685, %r686, %r687, %r688, %r689, %r690, %r691, %r692}, {%r653, %r654, %r655, %r656};
	wmma.mma.sync.aligned.row.col.m16n16k16.f16.f16 {%r693, %r694, %r695, %r696}, {%r697, %r698, %r699, %r700, %r701, %r702, %r703, %r704}, {%r705, %r706, %r707, %r708, %r709, %r710, %r711, %r712}, {%r673, %r674, %r675, %r676};
	wmma.mma.sync.aligned.row.col.m16n16k16.f16.f16 {%r713, %r714, %r715, %r716}, {%r717, %r718, %r719, %r720, %r721, %r722, %r723, %r724}, {%r725, %r726, %r727, %r728, %r729, %r730, %r731, %r732}, {%r693, %r694, %r695, %r696};
	wmma.mma.sync.aligned.row.col.m16n16k16.f16.f16 {%r733, %r734, %r735, %r736}, {%r737, %r738, %r739, %r740, %r741, %r742, %r743, %r744}, {%r745, %r746, %r747, %r748, %r749, %r750, %r751, %r752}, {%r713, %r714, %r715, %r716};
	wmma.mma.sync.aligned.row.col.m16n16k16.f16.f16 {%r753, %r754, %r755, %r756}, {%r757, %r758, %r759, %r760, %r761, %r762, %r763, %r764}, {%r765, %r766, %r767, %r768, %r769, %r770, %r771, %r772}, {%r733, %r734, %r735, %r736};
	wmma.mma.sync.aligned.row.col.m16n16k16.f16.f16 {%r773, %r774, %r775, %r776}, {%r777, %r778, %r779, %r780, %r781, %r782, %r783, %r784}, {%r785, %r786, %r787, %r788, %r789, %r790, %r791, %r792}, {%r753, %r754, %r755, %r756};
	wmma.mma.sync.aligned.row.col.m16n16k16.f16.f16 {%r793, %r794, %r795, %r796}, {%r797, %r798, %r799, %r800, %r801, %r802, %r803, %r804}, {%r805, %r806, %r807, %r808, %r809, %r810, %r811, %r812}, {%r773, %r774, %r775, %r776};
	wmma.mma.sync.aligned.row.col.m16n16k16.f16.f16 {%r813, %r814, %r815, %r816}, {%r817, %r818, %r819, %r820, %r821, %r822, %r823, %r824}, {%r825, %r826, %r827, %r828, %r829, %r830, %r831, %r832}, {%r793, %r794, %r795, %r796};
	wmma.mma.sync.aligned.row.col.m16n16k16.f16.f16 {%r833, %r834, %r835, %r836}, {%r837, %r838, %r839, %r840, %r841, %r842, %r843, %r844}, {%r845, %r846, %r847, %r848, %r849, %r850, %r851, %r852}, {%r813, %r814, %r815, %r816};
	wmma.mma.sync.aligned.row.col.m16n16k16.f16.f16 {%r853, %r854, %r855, %r856}, {%r857, %r858, %r859, %r860, %r861, %r862, %r863, %r864}, {%r865, %r866, %r867, %r868, %r869, %r870, %r871, %r872}, {%r833, %r834, %r835, %r836};
	wmma.mma.sync.aligned.row.col.m16n16k16.f16.f16 {%r873, %r874, %r875, %r876}, {%r877, %r878, %r879, %r880, %r881, %r882, %r883, %r884}, {%r885, %r886, %r887, %r888, %r889, %r890, %r891, %r892}, {%r853, %r854, %r855, %r856};
	wmma.mma.sync.aligned.row.col.m16n16k16.f16.f16 {%r893, %r894, %r895, %r896}, {%r897, %r898, %r899, %r900, %r901, %r902, %r903, %r904}, {%r905, %r906, %r907, %r908, %r909, %r910, %r911, %r912}, {%r873, %r874, %r875, %r876};
	wmma.mma.sync.aligned.row.col.m16n16k16.f16.f16 {%r913, %r914, %r915, %r916}, {%r917, %r918, %r919, %r920, %r921, %r922, %r923, %r924}, {%r925, %r926, %r927, %r928, %r929, %r930, %r931, %r932}, {%r893, %r894, %r895, %r896};
	wmma.mma.sync.aligned.row.col.m16n16k16.f16.f16 {%r933, %r934, %r935, %r936}, {%r937, %r938, %r939, %r940, %r941, %r942, %r943, %r944}, {%r945, %r946, %r947, %r948, %r949, %r950, %r951, %r952}, {%r913, %r914, %r915, %r916};
	wmma.mma.sync.aligned.row.col.m16n16k16.f16.f16 {%r953, %r954, %r955, %r956}, {%r957, %r958, %r959, %r960, %r961, %r962, %r963, %r964}, {%r965, %r966, %r967, %r968, %r969, %r970, %r971, %r972}, {%r933, %r934, %r935, %r936};
	wmma.mma.sync.aligned.row.col.m16n16k16.f16.f16 {%r973, %r974, %r975, %r976}, {%r977, %r978, %r979, %r980, %r981, %r982, %r983, %r984}, {%r985, %r986, %r987, %r988, %r989, %r990, %r991, %r992}, {%r953, %r954, %r955, %r956};
	wmma.mma.sync.aligned.row.col.m16n16k16.f16.f16 {%r993, %r994, %r995, %r996}, {%r997, %r998, %r999, %r1000, %r1001, %r1002, %r1003, %r1004}, {%r1005, %r1006, %r1007, %r1008, %r1009, %r1010, %r1011, %r1012}, {%r973, %r974, %r975, %r976};
	wmma.mma.sync.aligned.row.col.m16n16k16.f16.f16 {%r1013, %r1014, %r1015, %r1016}, {%r1017, %r1018, %r1019, %r1020, %r1021, %r1022, %r1023, %r1024}, {%r1025, %r1026, %r1027, %r1028, %r1029, %r1030, %r1031, %r1032}, {%r993, %r994, %r995, %r996};
	wmma.mma.sync.aligned.row.col.m16n16k16.f16.f16 {%r1033, %r1034, %r1035, %r1036}, {%r1037, %r1038, %r1039, %r1040, %r1041, %r1042, %r1043, %r1044}, {%r1045, %r1046, %r1047, %r1048, %r1049, %r1050, %r1051, %r1052}, {%r1013, %r1014, %r1015, %r1016};
	wmma.mma.sync.aligned.row.col.m16n16k16.f16.f16 {%r1053, %r1054, %r1055, %r1056}, {%r1057, %r1058, %r1059, %r1060, %r1061, %r1062, %r1063, %r1064}, {%r1065, %r1066, %r1067, %r1068, %r1069, %r1070, %r1071, %r1072}, {%r1033, %r1034, %r1035, %r1036};
	wmma.mma.sync.aligned.row.col.m16n16k16.f16.f16 {%r1073, %r1074, %r1075, %r1076}, {%r1077, %r1078, %r1079, %r1080, %r1081, %r1082, %r1083, %r1084}, {%r1085, %r1086, %r1087, %r1088, %r1089, %r1090, %r1091, %r1092}, {%r1053, %r1054, %r1055, %r1056};
	wmma.mma.sync.aligned.row.col.m16n16k16.f16.f16 {%r1093, %r1094, %r1095, %r1096}, {%r1097, %r1098, %r1099, %r1100, %r1101, %r1102, %r1103, %r1104}, {%r1105, %r1106, %r1107, %r1108, %r1109, %r1110, %r1111, %r1112}, {%r1073, %r1074, %r1075, %r1076};
	wmma.mma.sync.aligned.row.col.m16n16k16.f16.f16 {%r1113, %r1114, %r1115, %r1116}, {%r1117, %r1118, %r1119, %r1120, %r1121, %r1122, %r1123, %r1124}, {%r1125, %r1126, %r1127, %r1128, %r1129, %r1130, %r1131, %r1132}, {%r1093, %r1094, %r1095, %r1096};
	wmma.mma.sync.aligned.row.col.m16n16k16.f16.f16 {%r1133, %r1134, %r1135, %r1136}, {%r1137, %r1138, %r1139, %r1140, %r1141, %r1142, %r1143, %r1144}, {%r1145, %r1146, %r1147, %r1148, %r1149, %r1150, %r1151, %r1152}, {%r1113, %r1114, %r1115, %r1116};
	wmma.mma.sync.aligned.row.col.m16n16k16.f16.f16 {%r1153, %r1154, %r1155, %r1156}, {%r1157, %r1158, %r1159, %r1160, %r1161, %r1162, %r1163, %r1164}, {%r1165, %r1166, %r1167, %r1168, %r1169, %r1170, %r1171, %r1172}, {%r1133, %r1134, %r1135, %r1136};
	wmma.mma.sync.aligned.row.col.m16n16k16.f16.f16 {%r1173, %r1174, %r1175, %r1176}, {%r1177, %r1178, %r1179, %r1180, %r1181, %r1182, %r1183, %r1184}, {%r1185, %r1186, %r1187, %r1188, %r1189, %r1190, %r1191, %r1192}, {%r1153, %r1154, %r1155, %r1156};
	wmma.mma.sync.aligned.row.col.m16n16k16.f16.f16 {%r1193, %r1194, %r1195, %r1196}, {%r1197, %r1198, %r1199, %r1200, %r1201, %r1202, %r1203, %r1204}, {%r1205, %r1206, %r1207, %r1208, %r1209, %r1210, %r1211, %r1212}, {%r1173, %r1174, %r1175, %r1176};
	wmma.mma.sync.aligned.row.col.m16n16k16.f16.f16 {%r1213, %r1214, %r1215, %r1216}, {%r1217, %r1218, %r1219, %r1220, %r1221, %r1222, %r1223, %r1224}, {%r1225, %r1226, %r1227, %r1228, %r1229, %r1230, %r1231, %r1232}, {%r1193, %r1194, %r1195, %r1196};
	wmma.mma.sync.aligned.row.col.m16n16k16.f16.f16 {%r1233, %r1234, %r1235, %r1236}, {%r1237, %r1238, %r1239, %r1240, %r1241, %r1242, %r1243, %r1244}, {%r1245, %r1246, %r1247, %r1248, %r1249, %r1250, %r1251, %r1252}, {%r1213, %r1214, %r1215, %r1216};
	wmma.mma.sync.aligned.row.col.m16n16k16.f16.f16 {%r1253, %r1254, %r1255, %r1256}, {%r1257, %r1258, %r1259, %r1260, %r1261, %r1262, %r1263, %r1264}, {%r1265, %r1266, %r1267, %r1268, %r1269, %r1270, %r1271, %r1272}, {%r1233, %r1234, %r1235, %r1236};
	wmma.mma.sync.aligned.row.col.m16n16k16.f16.f16 {%r1290, %r1291, %r1292, %r1293}, {%r1273, %r1274, %r1275, %r1276, %r1277, %r1278, %r1279, %r1280}, {%r1281, %r1282, %r1283, %r1284, %r1285, %r1286, %r1287, %r1288}, {%r1253, %r1254, %r1255, %r1256};
	add.s32 	%r1289, %r1289, 64;
	setp.ne.s32 	%p1, %r1289, 1024;
	@%p1 bra 	$L__BB0_1;
	ret;

}
	// .globl	_Z50tops_f16f32_sm70tc_16x16x16_1024unroll_cuda_kernelv
.visible .entry _Z50tops_f16f32_sm70tc_16x16x16_1024unroll_cuda_kernelv()
{
	.reg .pred 	%p<2>;
	.reg .b32 	%r<1029>;
	.reg .b32 	%f<530>;

	mov.b32 	%r1028, 0;
$L__BB1_1:
	wmma.mma.sync.aligned.row.col.m16n16k16.f32.f32 {%f18, %f19, %f20, %f21, %f22, %f23, %f24, %f25}, {%r4, %r5, %r6, %r7, %r8, %r9, %r10, %r11}, {%r12, %r13, %r14, %r15, %r16, %r17, %r18, %r19}, {%f522, %f523, %f524, %f525, %f526, %f527, %f528, %f529};
	wmma.mma.sync.aligned.row.col.m16n16k16.f32.f32 {%f26, %f27, %f28, %f29, %f30, %f31, %f32, %f33}, {%r20, %r21, %r22, %r23, %r24, %r25, %r26, %r27}, {%r28, %r29, %r30, %r31, %r32, %r33, %r34, %r35}, {%f18, %f19, %f20, %f21, %f22, %f23, %f24, %f25};
	wmma.mma.sync.aligned.row.col.m16n16k16.f32.f32 {%f34, %f35, %f36, %f37, %f38, %f39, %f40, %f41}, {%r36, %r37, %r38, %r39, %r40, %r41, %r42, %r43}, {%r44, %r45, %r46, %r47, %r48, %r49, %r50, %r51}, {%f26, %f27, %f28, %f29, %f30, %f31, %f32, %f33};
	wmma.mma.sync.aligned.row.col.m16n16k16.f32.f32 {%f42, %f43, %f44, %f45, %f46, %f47, %f48, %f49}, {%r52, %r53, %r54, %r55, %r56, %r57, %r58, %r59}, {%r60, %r61, %r62, %r63, %r64, %r65, %r66, %r67}, {%f34, %f35, %f36, %f37, %f38, %f39, %f40, %f41};
	wmma.mma.sync.aligned.row.col.m16n16k16.f32.f32 {%f50, %f51, %f52, %f53, %f54, %f55, %f56, %f57}, {%r68, %r69, %r70, %r71, %r72, %r73, %r74, %r75}, {%r76, %r77, %r78, %r79, %r80, %r81, %r82, %r83}, {%f42, %f43, %f44, %f45, %f46, %f47, %f48, %f49};
	wmma.mma.sync.aligned.row.col.m16n16k16.f32.f32 {%f58, %f59, %f60, %f61, %f62, %f63, %f64, %f65}, {%r84, %r85, %r86, %r87, %r88, %r89, %r90, %r91}, {%r92, %r93, %r94, %r95, %r96, %r97, %r98, %r99}, {%f50, %f51, %f52, %f53, %f54, %f55, %f56, %f57};
	wmma.mma.sync.aligned.row.col.m16n16k16.f32.f32 {%f66, %f67, %f68, %f69, %f70, %f71, %f72, %f73}, {%r100, %r101, %r102, %r103, %r104, %r105, %r106, %r107}, {%r108, %r109, %r110, %r111, %r112, %r113, %r114, %r115}, {%f58, %f59, %f60, %f61, %f62, %f63, %f64, %f65};
	wmma.mma.sync.aligned.row.col.m16n16k16.f32.f32 {%f74, %f75, %f76, %f77, %f78, %f79, %f80, %f81}, {%r116, %r117, %r118, %r119, %r120, %r121, %r122, %r123}, {%r124, %r125, %r126, %r127, %r128, %r129, %r130, %r131}, {%f66, %f67, %f68, %f69, %f70, %f71, %f72, %f73};
	wmma.mma.sync.aligned.row.col.m16n16k16.f32.f32 {%f82, %f83, %f84, %f85, %f86, %f87, %f88, %f89}, {%r132, %r133, %r134, %r135, %r136, %r137, %r138, %r139}, {%r140, %r141, %r142, %r143, %r144, %r145, %r146, %r147}, {%f74, %f75, %f76, %f77, %f78, %f79, %f80, %f81};
	wmma.mma.sync.aligned.row.col.m16n16k16.f32.f32 {%f90, %f91, %f92, %f93, %f94, %f95, %f96, %f97}, {%r148, %r149, %r150, %r151, %r152, %r153, %r154, %r155}, {%r156, %r157, %r158, %r159, %r160, %r161, %r162, %r163}, {%f82, %f83, %f84, %f85, %f86, %f87, %f88, %f89};
	wmma.mma.sync.aligned.row.col.m16n16k16.f32.f32 {%f98, %f99, %f100, %f101, %f102, %f103, %f104, %f105}, {%r164, %r165, %r166, %r167, %r168, %r169, %r170, %r171}, {%r172, %r173, %r174, %r175, %r176, %r177, %r178, %r179}, {%f90, %f91, %f92, %f93, %f94, %f95, %f96, %f97};
	wmma.mma.sync.aligned.row.col.m16n16k16.f32.f32 {%f106, %f107, %f108, %f109, %f110, %f111, %f112, %f113}, {%r180, %r181, %r182, %r183, %r184, %r185, %r186, %r187}, {%r188, %r189, %r190, %r191, %r192, %r193, %r194, %r195}, {%f98, %f99, %f100, %f101, %f102, %f103, %f104, %f105};
	wmma.mma.sync.aligned.row.col.m16n16k16.f32.f32 {%f114, %f115, %f116, %f117, %f118, %f119, %f120, %f121}, {%r196, %r197, %r198, %r199, %r200, %r201, %r202, %r203}, {%r204, %r205, %r206, %r207, %r208, %r209, %r210, %r211}, {%f106, %f107, %f108, %f109, %f110, %f111, %f112, %f113};
	wmma.mma.sync.aligned.row.col.m16n16k16.f32.f32 {%f122, %f123, %f124, %f125, %f126, %f127, %f128, %f129}, {%r212, %r213, %r214, %r215, %r216, %r217, %r218, %r219}, {%r220, %r221, %r222, %r223, %r224, %r225, %r226, %r227}, {%f114, %f115, %f116, %f117, %f118, %f119, %f120, %f121};
	wmma.mma.sync.aligned.row.col.m16n16k16.f32.f32 {%f130, %f131, %f132, %f133, %f134, %f135, %f136, %f137}, {%r228, %r229, %r230, %r231, %r232, %r233, %r234, %r235}, {%r236, %r237, %r238, %r239, %r240, %r241, %r242, %r243}, {%f122, %f123, %f124, %f125, %f126, %f127, %f128, %f129};
	wmma.mma.sync.aligned.row.col.m16n16k16.f32.f32 {%f138, %f139, %f140, %f141, %f142, %f143, %f144, %f145}, {%r244, %r245, %r246, %r247, %r248, %r249, %r250, %r251}, {%r252, %r253, %r254, %r255, %r256, %r257, %r258, %r259}, {%f130, %f131, %f132, %f133, %f134, %f135, %f136, %f137};
	wmma.mma.sync.aligned.row.col.m16n16k16.f32.f32 {%f146, %f147, %f148, %f149, %f150, %f151, %f152, %f153}, {%r260, %r261, %r262, %r263, %r264, %r265, %r266, %r267}, {%r268, %r269, %r270, %r271, %r272, %r273, %r274, %r275}, {%f138, %f139, %f140, %f141, %f142, %f143, %f144, %f145};
	wmma.mma.sync.aligned.row.col.m16n16k16.f32.f32 {%f154, %f155, %f156, %f157, %f158, %f159, %f160, %f161}, {%r276, %r277, %r278, %r279, %r280, %r281, %r282, %r283}, {%r284, %r285, %r286, %r287, %r288, %r289, %r290, %r291}, {%f146, %f147, %f148, %f149, %f150, %f151, %f152, %f153};
	wmma.mma.sync.aligned.row.col.m16n16k16.f32.f32 {%f162, %f163, %f164, %f165, %f166, %f167, %f168, %f169}, {%r292, %r293, %r294, %r295, %r296, %r297, %r298, %r299}, {%r300, %r301, %r302, %r303, %r304, %r305, %r306, %r307}, {%f154, %f155, %f156, %f157, %f158, %f159, %f160, %f161};
	wmma.mma.sync.aligned.row.col.m16n16k16.f32.f32 {%f170, %f171, %f172, %f173, %f174, %f175, %f176, %f177}, {%r308, %r309, %r310, %r311, %r312, %r313, %r314, %r315}, {%r316, %r317, %r318, %r319, %r320, %r321, %r322, %r323}, {%f162, %f163, %f164, %f165, %f166, %f167, %f168, %f169};
	wmma.mma.sync.aligned.row.col.m16n16k16.f32.f32 {%f178, %f179, %f180, %f181, %f182, %f183, %f184, %f185}, {%r324, %r325, %r326, %r327, %r328, %r329, %r330, %r331}, {%r332, %r333, %r334, %r335, %r336, %r337, %r338, %r339}, {%f170, %f171, %f172, %f173, %f174, %f175, %f176, %f177};
	wmma.mma.sync.aligned.row.col.m16n16k16.f32.f32 {%f186, %f187, %f188, %f189, %f190, %f191, %f192, %f193}, {%r340, %r341, %r342, %r343, %r344, %r345, %r346, %r347}, {%r348, %r349, %r350, %r351, %r352, %r353, %r354, %r355}, {%f178, %f179, %f180, %f181, %f182, %f183, %f184, %f185};
	wmma.mma.sync.aligned.row.col.m16n16k16.f32.f32 {%f194, %f195, %f196, %f197, %f198, %f199, %f200, %f201}, {%r356, %r357, %r358, %r359, %r360, %r361, %r362, %r363}, {%r364, %r365, %r366, %r367, %r368, %r369, %r370, %r371}, {%f186, %f187, %f188, %f189, %f190, %f191, %f192, %f193};
	wmma.mma.sync.aligned.row.col.m16n16k16.f32.f32 {%f202, %f203, %f204, %f205, %f206, %f207, %f208, %f209}, {%r372, %r373, %r374, %r375, %r376, %r377, %r378, %r379}, {%r380, %r381, %r382, %r383, %r384, %r385, %r386, %r387}, {%f194, %f195, %f196, %f197, %f198, %f199, %f200, %f201};
	wmma.mma.sync.aligned.row.col.m16n16k16.f32.f32 {%f210, %f211, %f212, %f213, %f214, %f215, %f216, %f217}, {%r388, %r389, %r390, %r391, %r392, %r393, %r394, %r395}, {%r396, %r397, %r398, %r399, %r400, %r401, %r402, %r403}, {%f202, %f203, %f204, %f205, %f206, %f207, %f208, %f209};
	wmma.mma.sync.aligned.row.col.m16n16k16.f32.f32 {%f218, %f219, %f220, %f221, %f222, %f223, %f224, %f225}, {%r404, %r405, %r406, %r407, %r408, %r409, %r410, %r411}, {%r412, %r413, %r414, %r415, %r416, %r417, %r418, %r419}, {%f210, %f211, %f212, %f213, %f214, %f215, %f216, %f217};
	wmma.mma.sync.aligned.row.col.m16n16k16.f32.f32 {%f226, %f227, %f228, %f229, %f230, %f231, %f232, %f233}, {%r420, %r421, %r422, %r423, %r424, %r425, %r426, %r427}, {%r428, %r429, %r430, %r431, %r432, %r433, %r434, %r435}, {%f218, %f219, %f220, %f221, %f222, %f223, %f224, %f225};
	wmma.mma.sync.aligned.row.col.m16n16k16.f32.f32 {%f234, %f235, %f236, %f237, %f238, %f239, %f240, %f241}, {%r436, %r437, %r438, %r439, %r440, %r441, %r442, %r443}, {%r444, %r445, %r446, %r447, %r448, %r449, %r450, %r451}, {%f226, %f227, %f228, %f229, %f230, %f231, %f232, %f233};
	wmma.mma.sync.aligned.row.col.m16n16k16.f32.f32 {%f242, %f243, %f244, %f245, %f246, %f247, %f248, %f249}, {%r452, %r453, %r454, %r455, %r456, %r457, %r458, %r459}, {%r460, %r461, %r462, %r463, %r464, %r465, %r466, %r467}, {%f234, %f235, %f236, %f237, %f238, %f239, %f240, %f241};
	wmma.mma.sync.aligned.row.col.m16n16k16.f32.f32 {%f250, %f251, %f252, %f253, %f254, %f255, %f256, %f257}, {%r468, %r469, %r470, %r471, %r472, %r473, %r474, %r475}, {%r476, %r477, %r478, %r479, %r480, %r481, %r482, %r483}, {%f242, %f243, %f244, %f245, %f246, %f247, %f248, %f249};
	wmma.mma.sync.aligned.row.col.m16n16k16.f32.f32 {%f258, %f259, %f260, %f261, %f262, %f263, %f264, %f265}, {%r484, %r485, %r486, %r487, %r488, %r489, %r490, %r491}, {%r492, %r493, %r494, %r495, %r496, %r497, %r498, %r499}, {%f250, %f251, %f252, %f253, %f254, %f255, %f256, %f257};
	wmma.mma.sync.aligned.row.col.m16n16k16.f32.f32 {%f266, %f267, %f268, %f269, %f270, %f271, %f272, %f273}, {%r500, %r501, %r502, %r503, %r504, %r505, %r506, %r507}, {%r508, %r509, %r510, %r511, %r512, %r513, %r514, %r515}, {%f258, %f259, %f260, %f261, %f262, %f263, %f264, %f265};
	wmma.mma.sync.aligned.row.col.m16n16k16.f32.f32 {%f274, %f275, %f276, %f277, %f278, %f279, %f280, %f281}, {%r516, %r517, %r518, %r519, %r520, %r521, %r522, %r523}, {%r524, %r525, %r526, %r527, %r528, %r529, %r530, %r531}, {%f266, %f267, %f268, %f269, %f270, %f271, %f272, %f273};
	wmma.mma.sync.aligned.row.col.m16n16k16.f32.f32 {%f282, %f283, %f284, %f285, %f286, %f287, %f288, %f289}, {%r532, %r533, %r534, %r535, %r536, %r537, %r538, %r539}, {%r540, %r541, %r542, %r543, %r544, %r545, %r546, %r547}, {%f274, %f275, %f276, %f277, %f278, %f279, %f280, %f281};
	wmma.mma.sync.aligned.row.col.m16n16k16.f32.f32 {%f290, %f291, %f292, %f293, %f294, %f295, %f296, %f297}, {%r548, %r549, %r550, %r551, %r552, %r553, %r554, %r555}, {%r556, %r557, %r558, %r559, %r560, %r561, %r562, %r563}, {%f282, %f283, %f284, %f285, %f286, %f287, %f288, %f289};
	wmma.mma.sync.aligned.row.col.m16n16k16.f32.f32 {%f298, %f299, %f300, %f301, %f302, %f303, %f304, %f305}, {%r564, %r565, %r566, %r567, %r568, %r569, %r570, %r571}, {%r572, %r573, %r574, %r575, %r576, %r577, %r578, %r579}, {%f290, %f291, %f292, %f293, %f294, %f295, %f296, %f297};
	wmma.mma.sync.aligned.row.col.m16n16k16.f32.f32 {%f306, %f307, %f308, %f309, %f310, %f311, %f312, %f313}, {%r580, %r581, %r582, %r583, %r584, %r585, %r586, %r587}, {%r588, %r589, %r590, %r591, %r592, %r593, %r594, %r595}, {%f298, %f299, %f300, %f301, %f302, %f303, %f304, %f305};
	wmma.mma.sync.aligned.row.col.m16n16k16.f32.f32 {%f314, %f315, %f316, %f317, %f318, %f319, %f320, %f321}, {%r596, %r597, %r598, %r599, %r600, %r601, %r602, %r603}, {%r604, %r605, %r606, %r607, %r608, %r609, %r610, %r611}, {%f306, %f307, %f308, %f309, %f310, %f311, %f312, %f313};
	wmma.mma.sync.aligned.row.col.m16n16k16.f32.f32 {%f322, %f323, %f324, %f325, %f326, %f327, %f328, %f329}, {%r612, %r613, %r614, %r615, %r616, %r617, %r618, %r619}, {%r620, %r621, %r622, %r623, %r624, %r625, %r626, %r627}, {%f314, %f315, %f316, %f317, %f318, %f319, %f320, %f321};
	wmma.mma.sync.aligned.row.col.m16n16k16.f32.f32 {%f330, %f331, %f332, %f333, %f334, %f335, %f336, %f337}, {%r628, %r629, %r630, %r631, %r632, %r633, %r634, %r635}, {%r636, %r637, %r638, %r639, %r640, %r641, %r642, %r643}, {%f322, %f323, %f324, %f325, %f326, %f327, %f328, %f329};
	wmma.mma.sync.aligned.row.col.m16n16k16.f32.f32 {%f338, %f339, %f340, %f341, %f342, %f343, %f344, %f345}, {%r644, %r645, %r646, %r647, %r648, %r649, %r650, %r651}, {%r652, %r653, %r654, %r655, %r656, %r657, %r658, %r659}, {%f330, %f331, %f332, %f333, %f334, %f335, %f336, %f337};
	wmma.mma.sync.aligned.row.col.m16n16k16.f32.f32 {%f346, %f347, %f348, %f349, %f350, %f351, %f352, %f353}, {%r660, %r661, %r662, %r663, %r664, %r665, %r666, %r667}, {%r668, %r669, %r670, %r671, %r672, %r673, %r674, %r675}, {%f338, %f339, %f340, %f341, %f342, %f343, %f344, %f345};
	wmma.mma.sync.aligned.row.col.m16n16k16.f32.f32 {%f354, %f355, %f356, %f357, %f358, %f359, %f360, %f361}, {%r676, %r677, %r678, %r679, %r680, %r681, %r682, %r683}, {%r684, %r685, %r686, %r687, %r688, %r689, %r690, %r691}, {%f346, %f347, %f348, %f349, %f350, %f351, %f352, %f353};
	wmma.mma.sync.aligned.row.col.m16n16k16.f32.f32 {%f362, %f363, %f364, %f365, %f366, %f367, %f368, %f369}, {%r692, %r693, %r694, %r695, %r696, %r697, %r698, %r699}, {%r700, %r701, %r702, %r703, %r704, %r705, %r706, %r707}, {%f354, %f355, %f356, %f357, %f358, %f359, %f360, %f361};
	wmma.mma.sync.aligned.row.col.m16n16k16.f32.f32 {%f370, %f371, %f372, %f373, %f374, %f375, %f376, %f377}, {%r708, %r709, %r710, %r711, %r712, %r713, %r714, %r715}, {%r716, %r717, %r718, %r719, %r720, %r721, %r722, %r723}, {%f362, %f363, %f364, %f365, %f366, %f367, %f368, %f369};
	wmma.mma.sync.aligned.row.col.m16n16k16.f32.f32 {%f378, %f379, %f380, %f381, %f382, %f383, %f384, %f385}, {%r724, %r725, %r726, %r727, %r728, %r729, %r730, %r731}, {%r732, %r733, %r734, %r735, %r736, %r737, %r738, %r739}, {%f370, %f371, %f372, %f373, %f374, %f375, %f376, %f377};
	wmma.mma.sync.aligned.row.col.m16n16k16.f32.f32 {%f386, %f387, %f388, %f389, %f390, %f391, %f392, %f393}, {%r740, %r741, %r742, %r743, %r744, %r745, %r746, %r747}, {%r748, %r749, %r750, %r751, %r752, %r753, %r754, %r755}, {%f378, %f379, %f380, %f381, %f382, %f383, %f384, %f385};
	wmma.mma.sync.aligned.row.col.m16n16k16.f32.f32 {%f394, %f395, %f396, %f397, %f398, %f399, %f400, %f401}, {%r756, %r757, %r758, %r759, %r760, %r761, %r762, %r763}, {%r764, %r765, %r766, %r767, %r768, %r769, %r770, %r771}, {%f386, %f387, %f388, %f389, %f390, %f391, %f392, %f393};
	wmma.mma.sync.aligned.row.col.m16n16k16.f32.f32 {%f402, %f403, %f404, %f405, %f406, %f407, %f408, %f409}, {%r772, %r773, %r774, %r775, %r776, %r777, %r778, %r779}, {%r780, %r781, %r782, %r783, %r784, %r785, %r786, %r787}, {%f394, %f395, %f396, %f397, %f398, %f399, %f400, %f401};
	wmma.mma.sync.aligned.row.col.m16n16k16.f32.f32 {%f410, %f411, %f412, %f413, %f414, %f415, %f416, %f417}, {%r788, %r789, %r790, %r791, %r792, %r793, %r794, %r795}, {%r796, %r797, %r798, %r799, %r800, %r801, %r802, %r803}, {%f402, %f403, %f404, %f405, %f406, %f407, %f408, %f409};
	wmma.mma.sync.aligned.row.col.m16n16k16.f32.f32 {%f418, %f419, %f420, %f421, %f422, %f423, %f424, %f425}, {%r804, %r805, %r806, %r807, %r808, %r809, %r810, %r811}, {%r812, %r813, %r814, %r815, %r816, %r817, %r818, %r819}, {%f410, %f411, %f412, %f413, %f414, %f415, %f416, %f417};
	wmma.mma.sync.aligned.row.col.m16n16k16.f32.f32 {%f426, %f427, %f428, %f429, %f430, %f431, %f432, %f433}, {%r820, %r821, %r822, %r823, %r824, %r825, %r826, %r827}, {%r828, %r829, %r830, %r831, %r832, %r833, %r834, %r835}, {%f418, %f419, %f420, %f421, %f422, %f423, %f424, %f425};
	wmma.mma.sync.aligned.row.col.m16n16k16.f32.f32 {%f434, %f435, %f436, %f437, %f438, %f439, %f440, %f441}, {%r836, %r837, %r838, %r839, %r840, %r841, %r842, %r843}, {%r844, %r845, %r846, %r847, %r848, %r849, %r850, %r851}, {%f426, %f427, %f428, %f429, %f430, %f431, %f432, %f433};
	wmma.mma.sync.aligned.row.col.m16n16k16.f32.f32 {%f442, %f443, %f444, %f445, %f446, %f447, %f448, %f449}, {%r852, %r853, %r854, %r855, %r856, %r857, %r858, %r859}, {%r860, %r861, %r862, %r863, %r864, %r865, %r866, %r867}, {%f434, %f435, %f436, %f437, %f438, %f439, %f440, %f441};
	wmma.mma.sync.aligned.row.col.m16n16k16.f32.f32 {%f450, %f451, %f452, %f453, %f454, %f455, %f456, %f457}, {%r868, %r869, %r870, %r871, %r872, %r873, %r874, %r875}, {%r876, %r877, %r878, %r879, %r880, %r881, %r882, %r883}, {%f442, %f443, %f444, %f445, %f446, %f447, %f448, %f449};
	wmma.mma.sync.aligned.row.col.m16n16k16.f32.f32 {%f458, %f459, %f460, %f461, %f462, %f463, %f464, %f465}, {%r884, %r885, %r886, %r887, %r888, %r889, %r890, %r891}, {%r892, %r893, %r894, %r895, %r896, %r897, %r898, %r899}, {%f450, %f451, %f452, %f453, %f454, %f455, %f456, %f457};
	wmma.mma.sync.aligned.row.col.m16n16k16.f32.f32 {%f466, %f467, %f468, %f469, %f470, %f471, %f472, %f473}, {%r900, %r901, %r902, %r903, %r904, %r905, %r906, %r907}, {%r908, %r909, %r910, %r911, %r912, %r913, %r914, %r915}, {%f458, %f459, %f460, %f461, %f462, %f463, %f464, %f465};
	wmma.mma.sync.aligned.row.col.m16n16k16.f32.f32 {%f474, %f475, %f476, %f477, %f478, %f479, %f480, %f481}, {%r916, %r917, %r918, %r919, %r920, %r921, %r922, %r923}, {%r924, %r925, %r926, %r927, %r928, %r929, %r930, %r931}, {%f466, %f467, %f468, %f469, %f470, %f471, %f472, %f473};
	wmma.mma.sync.aligned.row.col.m16n16k16.f32.f32 {%f482, %f483, %f484, %f485, %f486, %f487, %f488, %f489}, {%r932, %r933, %r934, %r935, %r936, %r937, %r938, %r939}, {%r940, %r941, %r942, %r943, %r944, %r945, %r946, %r947}, {%f474, %f475, %f476, %f477, %f478, %f479, %f480, %f481};
	wmma.mma.sync.aligned.row.col.m16n16k16.f32.f32 {%f490, %f491, %f492, %f493, %f494, %f495, %f496, %f497}, {%r948, %r949, %r950, %r951, %r952, %r953, %r954, %r955}, {%r956, %r957, %r958, %r959, %r960, %r961, %r962, %r963}, {%f482, %f483, %f484, %f485, %f486, %f487, %f488, %f489};
	wmma.mma.sync.aligned.row.col.m16n16k16.f32.f32 {%f498, %f499, %f500, %f501, %f502, %f503, %f504, %f505}, {%r964, %r965, %r966, %r967, %r968, %r969, %r970, %r971}, {%r972, %r973, %r974, %r975, %r976, %r977, %r978, %r979}, {%f490, %f491, %f492, %f493, %f494, %f495, %f496, %f497};
	wmma.mma.sync.aligned.row.col.m16n16k16.f32.f32 {%f506, %f507, %f508, %f509, %f510, %f511, %f512, %f513}, {%r980, %r981, %r982, %r983, %r984, %r985, %r986, %r987}, {%r988, %r989, %r990, %r991, %r992, %r993, %r994, %r995}, {%f498, %f499, %f500, %f501, %f502, %f503, %f504, %f505};
	wmma.mma.sync.aligned.row.col.m16n16k16.f32.f32 {%f514, %f515, %f516, %f517, %f518, %f519, %f520, %f521}, {%r996, %r997, %r998, %r999, %r1000, %r1001, %r1002, %r1003}, {%r1004, %r1005, %r1006, %r1007, %r1008, %r1009, %r1010, %r1011}, {%f506, %f507, %f508, %f509, %f510, %f511, %f512, %f513};
	wmma.mma.sync.aligned.row.col.m16n16k16.f32.f32 {%f522, %f523, %f524, %f525, %f526, %f527, %f528, %f529}, {%r1012, %r1013, %r1014, %r1015, %r1016, %r1017, %r1018, %r1019}, {%r1020, %r1021, %r1022, %r1023, %r1024, %r1025, %r1026, %r1027}, {%f514, %f515, %f516, %f517, %f518, %f519, %f520, %f521};
	add.s32 	%r1028, %r1028, 64;
	setp.ne.s32 	%p1, %r1028, 1024;
	@%p1 bra 	$L__BB1_1;
	ret;

}
	// .globl	_Z49tops_u8i32_sm75tc_16x16x16_1024unroll_cuda_kernelv
.visible .entry _Z49tops_u8i32_sm75tc_16x16x16_1024unroll_cuda_kernelv()
{
	.reg .pred 	%p<2>;
	.reg .b32 	%r<790>;

	mov.b32 	%r781, 0;
$L__BB2_1:
	wmma.mma.sync.aligned.row.col.m16n16k16.s32.u8.u8.s32 {%r21, %r22, %r23, %r24, %r25, %r26, %r27, %r28}, {%r29, %r30}, {%r31, %r32}, {%r782, %r783, %r784, %r785, %r786, %r787, %r788, %r789};
	wmma.mma.sync.aligned.row.col.m16n16k16.s32.u8.u8.s32 {%r33, %r34, %r35, %r36, %r37, %r38, %r39, %r40}, {%r41, %r42}, {%r43, %r44}, {%r21, %r22, %r23, %r24, %r25, %r26, %r27, %r28};
	wmma.mma.sync.aligned.row.col.m16n16k16.s32.u8.u8.s32 {%r45, %r46, %r47, %r48, %r49, %r50, %r51, %r52}, {%r53, %r54}, {%r55, %r56}, {%r33, %r34, %r35, %r36, %r37, %r38, %r39, %r40};
	wmma.mma.sync.aligned.row.col.m16n16k16.s32.u8.u8.s32 {%r57, %r58, %r59, %r60, %r61, %r62, %r63, %r64}, {%r65, %r66}, {%r67, %r68}, {%r45, %r46, %r47, %r48, %r49, %r50, %r51, %r52};
	wmma.mma.sync.aligned.row.col.m16n16k16.s32.u8.u8.s32 {%r69, %r70, %r71, %r72, %r73, %r74, %r75, %r76}, {%r77, %r78}, {%r79, %r80}, {%r57, %r58, %r59, %r60, %r61, %r62, %r63, %r64};
	wmma.mma.sync.aligned.row.col.m16n16k16.s32.u8.u8.s32 {%r81, %r82, %r83, %r84, %r85, %r86, %r87, %r88}, {%r89, %r90}, {%r91, %r92}, {%r69, %r70, %r71, %r72, %r73, %r74, %r75, %r76};
	wmma.mma.sync.aligned.row.col.m16n16k16.s32.u8.u8.s32 {%r93, %r94, %r95, %r96, %r97, %r98, %r99, %r100}, {%r101, %r102}, {%r103, %r104}, {%r81, %r82, %r83, %r84, %r85, %r86, %r87, %r88};
	wmma.mma.sync.aligned.row.col.m16n16k16.s32.u8.u8.s32 {%r105, %r106, %r107, %r108, %r109, %r110, %r111, %r112}, {%r113, %r114}, {%r115, %r116}, {%r93, %r94, %r95, %r96, %r97, %r98, %r99, %r100};
	wmma.mma.sync.aligned.row.col.m16n16k16.s32.u8.u8.s32 {%r117, %r118, %r119, %r120, %r121, %r122, %r123, %r124}, {%r125, %r126}, {%r127, %r128}, {%r105, %r106, %r107, %r108, %r109, %r110, %r111, %r112};
	wmma.mma.sync.aligned.row.col.m16n16k16.s32.u8.u8.s32 {%r129, %r130, %r131, %r132, %r133, %r134, %r135, %r136}, {%r137, %r138}, {%r139, %r140}, {%r117, %r118, %r119, %r120, %r121, %r122, %r123, %r124};
	wmma.mma.sync.aligned.row.col.m16n16k16.s32.u8.u8.s32 {%r141, %r142, %r143, %r144, %r145, %r146, %r147, %r148}, {%r149, %r150}, {%r151, %r152}, {%r129, %r130, %r131, %r132, %r133, %r134, %r135, %r136};
	wmma.mma.sync.aligned.row.col.m16n16k16.s32.u8.u8.s32 {%r153, %r154, %r155, %r156, %r157, %r158, %r159, %r160}, {%r161, %r162}, {%r163, %r164}, {%r141, %r142, %r143, %r144, %r145, %r146, %r147, %r148};
	wmma.mma.sync.aligned.row.col.m16n16k16.s32.u8.u8.s32 {%r165, %r166, %r167, %r168, %r169, %r170, %r171, %r172}, {%r173, %r174}, {%r175, %r176}, {%r153, %r154, %r155, %r156, %r157, %r158, %r159, %r160};
	wmma.mma.sync.aligned.row.col.m16n16k16.s32.u8.u8.s32 {%r177, %r178, %r179, %r180, %r181, %r182, %r183, %r184}, {%r185, %r186}, {%r187, %r188}, {%r165, %r166, %r167, %r168, %r169, %r170, %r171, %r172};
	wmma.mma.sync.aligned.row.col.m16n16k16.s32.u8.u8.s32 {%r189, %r190, %r191, %r192, %r193, %r194, %r195, %r196}, {%r197, %r198}, {%r199, %r200}, {%r177, %r178, %r179, %r180, %r181, %r182, %r183, %r184};
	wmma.mma.sync.aligned.row.col.m16n16k16.s32.u8.u8.s32 {%r201, %r202, %r203, %r204, %r205, %r206, %r207, %r208}, {%r209, %r210}, {%r211, %r212}, {%r189, %r190, %r191, %r192, %r193, %r194, %r195, %r196};
	wmma.mma.sync.aligned.row.col.m16n16k16.s32.u8.u8.s32 {%r213, %r214, %r215, %r216, %r217, %r218, %r219, %r220}, {%r221, %r222}, {%r223, %r224}, {%r201, %r202, %r203, %r204, %r205, %r206, %r207, %r208};
	wmma.mma.sync.aligned.row.col.m16n16k16.s32.u8.u8.s32 {%r225, %r226, %r227, %r228, %r229, %r230, %r231, %r232}, {%r233, %r234}, {%r235, %r236}, {%r213, %r214, %r215, %r216, %r217, %r218, %r219, %r220};
	wmma.mma.sync.aligned.row.col.m16n16k16.s32.u8.u8.s32 {%r237, %r238, %r239, %r240, %r241, %r242, %r243, %r244}, {%r245, %r246}, {%r247, %r248}, {%r225, %r226, %r227, %r228, %r229, %r230, %r231, %r232};
	wmma.mma.sync.aligned.row.col.m16n16k16.s32.u8.u8.s32 {%r249, %r250, %r251, %r252, %r253, %r254, %r255, %r256}, {%r257, %r258}, {%r259, %r260}, {%r237, %r238, %r239, %r240, %r241, %r242, %r243, %r244};
	wmma.mma.sync.aligned.row.col.m16n16k16.s32.u8.u8.s32 {%r261, %r262, %r263, %r264, %r265, %r266, %r267, %r268}, {%r269, %r270}, {%r271, %r272}, {%r249, %r250, %r251, %r252, %r253, %r254, %r255, %r256};
	wmma.mma.sync.aligned.row.col.m16n16k16.s32.u8.u8.s32 {%r273, %r274, %r275, %r276, %r277, %r278, %r279, %r280}, {%r281, %r282}, {%r283, %r284}, {%r261, %r262, %r263, %r264, %r265, %r266, %r267, %r268};
	wmma.mma.sync.aligned.row.col.m16n16k16.s32.u8.u8.s32 {%r285, %r286, %r287, %r288, %r289, %r290, %r291, %r292}, {%r293, %r294}, {%r295, %r296}, {%r273, %r274, %r275, %r276, %r277, %r278, %r279, %r280};
	wmma.mma.sync.aligned.row.col.m16n16k16.s32.u8.u8.s32 {%r297, %r298, %r299, %r300, %r301, %r302, %r303, %r304}, {%r305, %r306}, {%r307, %r308}, {%r285, %r286, %r287, %r288, %r289, %r290, %r291, %r292};
	wmma.mma.sync.aligned.row.col.m16n16k16.s32.u8.u8.s32 {%r309, %r310, %r311, %r312, %r313, %r314, %r315, %r316}, {%r317, %r318}, {%r319, %r320}, {%r297, %r298, %r299, %r300, %r301, %r302, %r303, %r304};
	wmma.mma.sync.aligned.row.col.m16n16k16.s32.u8.u8.s32 {%r321, %r322, %r323, %r324, %r325, %r326, %r327, %r328}, {%r329, %r330}, {%r331, %r332}, {%r309, %r310, %r311, %r312, %r313, %r314, %r315, %r316};
	wmma.mma.sync.aligned.row.col.m16n16k16.s32.u8.u8.s32 {%r333, %r334, %r335, %r336, %r337, %r338, %r339, %r340}, {%r341, %r342}, {%r343, %r344}, {%r321, %r322, %r323, %r324, %r325, %r326, %r327, %r328};
	wmma.mma.sync.aligned.row.col.m16n16k16.s32.u8.u8.s32 {%r345, %r346, %r347, %r348, %r349, %r350, %r351, %r352}, {%r353, %r354}, {%r355, %r356}, {%r333, %r334, %r335, %r336, %r337, %r338, %r339, %r340};
	wmma.mma.sync.aligned.row.col.m16n16k16.s32.u8.u8.s32 {%r357, %r358, %r359, %r360, %r361, %r362, %r363, %r364}, {%r365, %r366}, {%r367, %r368}, {%r345, %r346, %r347, %r348, %r349, %r350, %r351, %r352};
	wmma.mma.sync.aligned.row.col.m16n16k16.s32.u8.u8.s32 {%r369, %r370, %r371, %r372, %r373, %r374, %r375, %r376}, {%r377, %r378}, {%r379, %r380}, {%r357, %r358, %r359, %r360, %r361, %r362, %r363, %r364};
	wmma.mma.sync.aligned.row.col.m16n16k16.s32.u8.u8.s32 {%r381, %r382, %r383, %r384, %r385, %r386, %r387, %r388}, {%r389, %r390}, {%r391, %r392}, {%r369, %r370, %r371, %r372, %r373, %r374, %r375, %r376};
	wmma.mma.sync.aligned.row.col.m16n16k16.s32.u8.u8.s32 {%r393, %r394, %r395, %r396, %r397, %r398, %r399, %r400}, {%r401, %r402}, {%r403, %r404}, {%r381, %r382, %r383, %r384, %r385, %r386, %r387, %r388};
	wmma.mma.sync.aligned.row.col.m16n16k16.s32.u8.u8.s32 {%r405, %r406, %r407, %r408, %r409, %r410, %r411, %r412}, {%r413, %r414}, {%r415, %r416}, {%r393, %r394, %r395, %r396, %r397, %r398, %r399, %r400};
	wmma.mma.sync.aligned.row.col.m16n16k16.s32.u8.u8.s32 {%r417, %r418, %r419, %r420, %r421, %r422, %r423, %r424}, {%r425, %r426}, {%r427, %r428}, {%r405, %r406, %r407, %r408, %r409, %r410, %r411, %r412};
	wmma.mma.sync.aligned.row.col.m16n16k16.s32.u8.u8.s32 {%r429, %r430, %r431, %r432, %r433, %r434, %r435, %r436}, {%r437, %r438}, {%r439, %r440}, {%r417, %r418, %r419, %r420, %r421, %r422, %r423, %r424};
	wmma.mma.sync.aligned.row.col.m16n16k16.s32.u8.u8.s32 {%r441, %r442, %r443, %r444, %r445, %r446, %r447, %r448}, {%r449, %r450}, {%r451, %r452}, {%r429, %r430, %r431, %r432, %r433, %r434, %r435, %r436};
	wmma.mma.sync.aligned.row.col.m16n16k16.s32.u8.u8.s32 {%r453, %r454, %r455, %r456, %r457, %r458, %r459, %r460}, {%r461, %r462}, {%r463, %r464}, {%r441, %r442, %r443, %r444, %r445, %r446, %r447, %r448};
	wmma.mma.sync.aligned.row.col.m16n16k16.s32.u8.u8.s32 {%r465, %r466, %r467, %r468, %r469, %r470, %r471, %r472}, {%r473, %r474}, {%r475, %r476}, {%r453, %r454, %r455, %r456, %r457, %r458, %r459, %r460};
	wmma.mma.sync.aligned.row.col.m16n16k16.s32.u8.u8.s32 {%r477, %r478, %r479, %r480, %r481, %r482, %r483, %r484}, {%r485, %r486}, {%r487, %r488}, {%r465, %r466, %r467, %r468, %r469, %r470, %r471, %r472};
	wmma.mma.sync.aligned.row.col.m16n16k16.s32.u8.u8.s32 {%r489, %r490, %r491, %r492, %r493, %r494, %r495, %r496}, {%r497, %r498}, {%r499, %r500}, {%r477, %r478, %r479, %r480, %r481, %r482, %r483, %r484};
	wmma.mma.sync.aligned.row.col.m16n16k16.s32.u8.u8.s32 {%r501, %r502, %r503, %r504, %r505, %r506, %r507, %r508}, {%r509, %r510}, {%r511, %r512}, {%r489, %r490, %r491, %r492, %r493, %r494, %r495, %r496};
	wmma.mma.sync.aligned.row.col.m16n16k16.s32.u8.u8.s32 {%r513, %r514, %r515, %r516, %r517, %r518, %r519, %r520}, {%r521, %r522}, {%r523, %r524}, {%r501, %r502, %r503, %r504, %r505, %r506, %r507, %r508};
	wmma.mma.sync.aligned.row.col.m16n16k16.s32.u8.u8.s32 {%r525, %r526, %r527, %r528, %r529, %r530, %r531, %r532}, {%r533, %r534}, {%r535, %r536}, {%r513, %r514, %r515, %r516, %r517, %r518, %r519, %r520};
	wmma.mma.sync.aligned.row.col.m16n16k16.s32.u8.u8.s32 {%r537, %r538, %r539, %r540, %r541, %r542, %r543, %r544}, {%r545, %r546}, {%r547, %r548}, {%r525, %r526, %r527, %r528, %r529, %r530, %r531, %r532};
	wmma.mma.sync.aligned.row.col.m16n16k16.s32.u8.u8.s32 {%r549, %r550, %r551, %r552, %r553, %r554, %r555, %r556}, {%r557, %r558}, {%r559, %r560}, {%r537, %r538, %r539, %r540, %r541, %r542, %r543, %r544};
	wmma.mma.sync.aligned.row.col.m16n16k16.s32.u8.u8.s32 {%r561, %r562, %r563, %r564, %r565, %r566, %r567, %r568}, {%r569, %r570}, {%r571, %r572}, {%r549, %r550, %r551, %r552, %r553, %r554, %r555, %r556};
	wmma.mma.sync.aligned.row.col.m16n16k16.s32.u8.u8.s32 {%r573, %r574, %r575, %r576, %r577, %r578, %r579, %r580}, {%r581, %r582}, {%r583, %r584}, {%r561, %r562, %r563, %r564, %r565, %r566, %r567, %r568};
	wmma.mma.sync.aligned.row.col.m16n16k16.s32.u8.u8.s32 {%r585, %r586, %r587, %r588, %r589, %r590, %r591, %r592}, {%r593, %r594}, {%r595, %r596}, {%r573, %r574, %r575, %r576, %r577, %r578, %r579, %r580};
	wmma.mma.sync.aligned.row.col.m16n16k16.s32.u8.u8.s32 {%r597, %r598, %r599, %r600, %r601, %r602, %r603, %r604}, {%r605, %r606}, {%r607, %r608}, {%r585, %r586, %r587, %r588, %r589, %r590, %r591, %r592};
	wmma.mma.sync.aligned.row.col.m16n16k16.s32.u8.u8.s32 {%r609, %r610, %r611, %r612, %r613, %r614, %r615, %r616}, {%r617, %r618}, {%r619, %r620}, {%r597, %r598, %r599, %r600, %r601, %r602, %r603, %r604};
	wmma.mma.sync.aligned.row.col.m16n16k16.s32.u8.u8.s32 {%r621, %r622, %r623, %r624, %r625, %r626, %r627, %r628}, {%r629, %r630}, {%r631, %r632}, {%r609, %r610, %r611, %r612, %r613, %r614, %r615, %r616};
	wmma.mma.sync.aligned.row.col.m16n16k16.s32.u8.u8.s32 {%r633, %r634, %r635, %r636, %r637, %r638, %r639, %r640}, {%r641, %r642}, {%r643, %r644}, {%r621, %r622, %r623, %r624, %r625, %r626, %r627, %r628};
	wmma.mma.sync.aligned.row.col.m16n16k16.s32.u8.u8.s32 {%r645, %r646, %r647, %r648, %r649, %r650, %r651, %r652}, {%r653, %r654}, {%r655, %r656}, {%r633, %r634, %r635, %r636, %r637, %r638, %r639, %r640};
	wmma.mma.sync.aligned.row.col.m16n16k16.s32.u8.u8.s32 {%r657, %r658, %r659, %r660, %r661, %r662, %r663, %r664}, {%r665, %r666}, {%r667, %r668}, {%r645, %r646, %r647, %r648, %r649, %r650, %r651, %r652};
	wmma.mma.sync.aligned.row.col.m16n16k16.s32.u8.u8.s32 {%r669, %r670, %r671, %r672, %r673, %r674, %r675, %r676}, {%r677, %r678}, {%r679, %r680}, {%r657, %r658, %r659, %r660, %r661, %r662, %r663, %r664};
	wmma.mma.sync.aligned.row.col.m16n16k16.s32.u8.u8.s32 {%r681, %r682, %r683, %r684, %r685, %r686, %r687, %r688}, {%r689, %r690}, {%r691, %r692}, {%r669, %r670, %r671, %r672, %r673, %r674, %r675, %r676};
	wmma.mma.sync.aligned.row.col.m16n16k16.s32.u8.u8.s32 {%r693, %r694, %r695, %r696, %r697, %r698, %r699, %r700}, {%r701, %r702}, {%r703, %r704}, {%r681, %r682, %r683, %r684, %r685, %r686, %r687, %r688};
	wmma.mma.sync.aligned.row.col.m16n16k16.s32.u8.u8.s32 {%r705, %r706, %r707, %r708, %r709, %r710, %r711, %r712}, {%r713, %r714}, {%r715, %r716}, {%r693, %r694, %r695, %r696, %r697, %r698, %r699, %r700};
	wmma.mma.sync.aligned.row.col.m16n16k16.s32.u8.u8.s32 {%r717, %r718, %r719, %r720, %r721, %r722, %r723, %r724}, {%r725, %r726}, {%r727, %r728}, {%r705, %r706, %r707, %r708, %r709, %r710, %r711, %r712};
	wmma.mma.sync.aligned.row.col.m16n16k16.s32.u8.u8.s32 {%r729, %r730, %r731, %r732, %r733, %r734, %r735, %r736}, {%r737, %r738}, {%r739, %r740}, {%r717, %r718, %r719, %r720, %r721, %r722, %r723, %r724};
	wmma.mma.sync.aligned.row.col.m16n16k16.s32.u8.u8.s32 {%r741, %r742, %r743, %r744, %r745, %r746, %r747, %r748}, {%r749, %r750}, {%r751, %r752}, {%r729, %r730, %r731, %r732, %r733, %r734, %r735, %r736};
	wmma.mma.sync.aligned.row.col.m16n16k16.s32.u8.u8.s32 {%r753, %r754, %r755, %r756, %r757, %r758, %r759, %r760}, {%r761, %r762}, {%r763, %r764}, {%r741, %r742, %r743, %r744, %r745, %r746, %r747, %r748};
	wmma.mma.sync.aligned.row.col.m16n16k16.s32.u8.u8.s32 {%r765, %r766, %r767, %r768, %r769, %r770, %r771, %r772}, {%r773, %r774}, {%r775, %r776}, {%r753, %r754, %r755, %r756, %r757, %r758, %r759, %r760};
	wmma.mma.sync.aligned.row.col.m16n16k16.s32.u8.u8.s32 {%r782, %r783, %r784, %r785, %r786, %r787, %r788, %r789}, {%r777, %r778}, {%r779, %r780}, {%r765, %r766, %r767, %r768, %r769, %r770, %r771, %r772};
	add.s32 	%r781, %r781, 64;
	setp.ne.s32 	%p1, %r781, 1024;
	@%p1 bra 	$L__BB2_1;
	ret;

}
	// .globl	_Z47tops_u4i32_sm75tc_8x8x32_1024unroll_cuda_kernelv
.visible .entry _Z47tops_u4i32_sm75tc_8x8x32_1024unroll_cuda_kernelv()
{
	.reg .pred 	%p<2>;
	.reg .b32 	%r<266>;

	mov.b32 	%r263, 0;
$L__BB3_1:
	wmma.mma.sync.aligned.row.col.m8n8k32.s32.u4.u4.s32 {%r9, %r10}, {%r11}, {%r12}, {%r264, %r265};
	wmma.mma.sync.aligned.row.col.m8n8k32.s32.u4.u4.s32 {%r13, %r14}, {%r15}, {%r16}, {%r9, %r10};
	wmma.mma.sync.aligned.row.col.m8n8k32.s32.u4.u4.s32 {%r17, %r18}, {%r19}, {%r20}, {%r13, %r14};
	wmma.mma.sync.aligned.row.col.m8n8k32.s32.u4.u4.s32 {%r21, %r22}, {%r23}, {%r24}, {%r17, %r18};
	wmma.mma.sync.aligned.row.col.m8n8k32.s32.u4.u4.s32 {%r25, %r26}, {%r27}, {%r28}, {%r21, %r22};
	wmma.mma.sync.aligned.row.col.m8n8k32.s32.u4.u4.s32 {%r29, %r30}, {%r31}, {%r32}, {%r25, %r26};
	wmma.mma.sync.aligned.row.col.m8n8k32.s32.u4.u4.s32 {%r33, %r34}, {%r35}, {%r36}, {%r29, %r30};
	wmma.mma.sync.aligned.row.col.m8n8k32.s32.u4.u4.s32 {%r37, %r38}, {%r39}, {%r40}, {%r33, %r34};
	wmma.mma.sync.aligned.row.col.m8n8k32.s32.u4.u4.s32 {%r41, %r42}, {%r43}, {%r44}, {%r37, %r38};
	wmma.mma.sync.aligned.row.col.m8n8k32.s32.u4.u4.s32 {%r45, %r46}, {%r47}, {%r48}, {%r41, %r42};
	wmma.mma.sync.aligned.row.col.m8n8k32.s32.u4.u4.s32 {%r49, %r50}, {%r51}, {%r52}, {%r45, %r46};
	wmma.mma.sync.aligned.row.col.m8n8k32.s32.u4.u4.s32 {%r53, %r54}, {%r55}, {%r56}, {%r49, %r50};
	wmma.mma.sync.aligned.row.col.m8n8k32.s32.u4.u4.s32 {%r57, %r58}, {%r59}, {%r60}, {%r53, %r54};
	wmma.mma.sync.aligned.row.col.m8n8k32.s32.u4.u4.s32 {%r61, %r62}, {%r63}, {%r64}, {%r57, %r58};
	wmma.mma.sync.aligned.row.col.m8n8k32.s32.u4.u4.s32 {%r65, %r66}, {%r67}, {%r68}, {%r61, %r62};
	wmma.mma.sync.aligned.row.col.m8n8k32.s32.u4.u4.s32 {%r69, %r70}, {%r71}, {%r72}, {%r65, %r66};
	wmma.mma.sync.aligned.row.col.m8n8k32.s32.u4.u4.s32 {%r73, %r74}, {%r75}, {%r76}, {%r69, %r70};
	wmma.mma.sync.aligned.row.col.m8n8k32.s32.u4.u4.s32 {%r77, %r78}, {%r79}, {%r80}, {%r73, %r74};
	wmma.mma.sync.aligned.row.col.m8n8k32.s32.u4.u4.s32 {%r81, %r82}, {%r83}, {%r84}, {%r77, %r78};
	wmma.mma.sync.aligned.row.col.m8n8k32.s32.u4.u4.s32 {%r85, %r86}, {%r87}, {%r88}, {%r81, %r82};
	wmma.mma.sync.aligned.row.col.m8n8k32.s32.u4.u4.s32 {%r89, %r90}, {%r91}, {%r92}, {%r85, %r86};
	wmma.mma.sync.aligned.row.col.m8n8k32.s32.u4.u4.s32 {%r93, %r94}, {%r95}, {%r96}, {%r89, %r90};
	wmma.mma.sync.aligned.row.col.m8n8k32.s32.u4.u4.s32 {%r97, %r98}, {%r99}, {%r100}, {%r93, %r94};
	wmma.mma.sync.aligned.row.col.m8n8k32.s32.u4.u4.s32 {%r101, %r102}, {%r103}, {%r104}, {%r97, %r98};
	wmma.mma.sync.aligned.row.col.m8n8k32.s32.u4.u4.s32 {%r105, %r106}, {%r107}, {%r108}, {%r101, %r102};
	wmma.mma.sync.aligned.row.col.m8n8k32.s32.u4.u4.s32 {%r109, %r110}, {%r111}, {%r112}, {%r105, %r106};
	wmma.mma.sync.aligned.row.col.m8n8k32.s32.u4.u4.s32 {%r113, %r114}, {%r115}, {%r116}, {%r109, %r110};
	wmma.mma.sync.aligned.row.col.m8n8k32.s32.u4.u4.s32 {%r117, %r118}, {%r119}, {%r120}, {%r113, %r114};
	wmma.mma.sync.aligned.row.col.m8n8k32.s32.u4.u4.s32 {%r121, %r122}, {%r123}, {%r124}, {%r117, %r118};
	wmma.mma.sync.aligned.row.col.m8n8k32.s32.u4.u4.s32 {%r125, %r126}, {%r127}, {%r128}, {%r121, %r122};
	wmma.mma.sync.aligned.row.col.m8n8k32.s32.u4.u4.s32 {%r129, %r130}, {%r131}, {%r132}, {%r125, %r126};
	wmma.mma.sync.aligned.row.col.m8n8k32.s32.u4.u4.s32 {%r133, %r134}, {%r135}, {%r136}, {%r129, %r130};
	wmma.mma.sync.aligned.row.col.m8n8k32.s32.u4.u4.s32 {%r137, %r138}, {%r139}, {%r140}, {%r133, %r134};
	wmma.mma.sync.aligned.row.col.m8n8k32.s32.u4.u4.s32 {%r141, %r142}, {%r143}, {%r144}, {%r137, %r138};
	wmma.mma.sync.aligned.row.col.m8n8k32.s32.u4.u4.s32 {%r145, %r146}, {%r147}, {%r148}, {%r141, %r142};
	wmma.mma.sync.aligned.row.col.m8n8k32.s32.u4.u4.s32 {%r149, %r150}, {%r151}, {%r152}, {%r145, %r146};
	wmma.mma.sync.aligned.row.col.m8n8k32.s32.u4.u4.s32 {%r153, %r154}, {%r155}, {%r156}, {%r149, %r150};
	wmma.mma.sync.aligned.row.col.m8n8k32.s32.u4.u4.s32 {%r157, %r158}, {%r159}, {%r160}, {%r153, %r154};
	wmma.mma.sync.aligned.row.col.m8n8k32.s32.u4.u4.s32 {%r161, %r162}, {%r163}, {%r164}, {%r157, %r158};
	wmma.mma.sync.aligned.row.col.m8n8k32.s32.u4.u4.s32 {%r165, %r166}, {%r167}, {%r168}, {%r161, %r162};
	wmma.mma.sync.aligned.row.col.m8n8k32.s32.u4.u4.s32 {%r169, %r170}, {%r171}, {%r172}, {%r165, %r166};
	wmma.mma.sync.aligned.row.col.m8n8k32.s32.u4.u4.s32 {%r173, %r174}, {%r175}, {%r176}, {%r169, %r170};
	wmma.mma.sync.aligned.row.col.m8n8k32.s32.u4.u4.s32 {%r177, %r178}, {%r179}, {%r180}, {%r173, %r174};
	wmma.mma.sync.aligned.row.col.m8n8k32.s32.u4.u4.s32 {%r181, %r182}, {%r183}, {%r184}, {%r177, %r178};
	wmma.mma.sync.aligned.row.col.m8n8k32.s32.u4.u4.s32 {%r185, %r186}, {%r187}, {%r188}, {%r181, %r182};
	wmma.mma.sync.aligned.row.col.m8n8k32.s32.u4.u4.s32 {%r189, %r190}, {%r191}, {%r192}, {%r185, %r186};
	wmma.mma.sync.aligned.row.col.m8n8k32.s32.u4.u4.s32 {%r193, %r194}, {%r195}, {%r196}, {%r189, %r190};
	wmma.mma.sync.aligned.row.col.m8n8k32.s32.u4.u4.s32 {%r197, %r198}, {%r199}, {%r200}, {%r193, %r194};
	wmma.mma.sync.aligned.row.col.m8n8k32.s32.u4.u4.s32 {%r201, %r202}, {%r203}, {%r204}, {%r197, %r198};
	wmma.mma.sync.aligned.row.col.m8n8k32.s32.u4.u4.s32 {%r205, %r206}, {%r207}, {%r208}, {%r201, %r202};
	wmma.mma.sync.aligned.row.col.m8n8k32.s32.u4.u4.s32 {%r209, %r210}, {%r211}, {%r212}, {%r205, %r206};
	wmma.mma.sync.aligned.row.col.m8n8k32.s32.u4.u4.s32 {%r213, %r214}, {%r215}, {%r216}, {%r209, %r210};
	wmma.mma.sync.aligned.row.col.m8n8k32.s32.u4.u4.s32 {%r217, %r218}, {%r219}, {%r220}, {%r213, %r214};
	wmma.mma.sync.aligned.row.col.m8n8k32.s32.u4.u4.s32 {%r221, %r222}, {%r223}, {%r224}, {%r217, %r218};
	wmma.mma.sync.aligned.row.col.m8n8k32.s32.u4.u4.s32 {%r225, %r226}, {%r227}, {%r228}, {%r221, %r222};
	wmma.mma.sync.aligned.row.col.m8n8k32.s32.u4.u4.s32 {%r229, %r230}, {%r231}, {%r232}, {%r225, %r226};
	wmma.mma.sync.aligned.row.col.m8n8k32.s32.u4.u4.s32 {%r233, %r234}, {%r235}, {%r236}, {%r229, %r230};
	wmma.mma.sync.aligned.row.col.m8n8k32.s32.u4.u4.s32 {%r237, %r238}, {%r239}, {%r240}, {%r233, %r234};
	wmma.mma.sync.aligned.row.col.m8n8k32.s32.u4.u4.s32 {%r241, %r242}, {%r243}, {%r244}, {%r237, %r238};
	wmma.mma.sync.aligned.row.col.m8n8k32.s32.u4.u4.s32 {%r245, %r246}, {%r247}, {%r248}, {%r241, %r242};
	wmma.mma.sync.aligned.row.col.m8n8k32.s32.u4.u4.s32 {%r249, %r250}, {%r251}, {%r252}, {%r245, %r246};
	wmma.mma.sync.aligned.row.col.m8n8k32.s32.u4.u4.s32 {%r253, %r254}, {%r255}, {%r256}, {%r249, %r250};
	wmma.mma.sync.aligned.row.col.m8n8k32.s32.u4.u4.s32 {%r257, %r258}, {%r259}, {%r260}, {%r253, %r254};
	wmma.mma.sync.aligned.row.col.m8n8k32.s32.u4.u4.s32 {%r264, %r265}, {%r261}, {%r262}, {%r257, %r258};
	add.s32 	%r263, %r263, 64;
	setp.ne.s32 	%p1, %r263, 1024;
	@%p1 bra 	$L__BB3_1;
	ret;

}
	// .globl	_Z51tops_b1i32xor_sm75tc_8x8x128_1024unroll_cuda_kernelv
.visible .entry _Z51tops_b1i32xor_sm75tc_8x8x128_1024unroll_cuda_kernelv()
{
	.reg .pred 	%p<2>;
	.reg .b32 	%r<266>;

	mov.b32 	%r263, 0;
$L__BB4_1:
	wmma.mma.xor.popc.sync.aligned.row.col.m8n8k128.s32.b1.b1.s32 {%r9, %r10}, {%r11}, {%r12}, {%r264, %r265};
	wmma.mma.xor.popc.sync.aligned.row.col.m8n8k128.s32.b1.b1.s32 {%r13, %r14}, {%r15}, {%r16}, {%r9, %r10};
	wmma.mma.xor.popc.sync.aligned.row.col.m8n8k128.s32.b1.b1.s32 {%r17, %r18}, {%r19}, {%r20}, {%r13, %r14};
	wmma.mma.xor.popc.sync.aligned.row.col.m8n8k128.s32.b1.b1.s32 {%r21, %r22}, {%r23}, {%r24}, {%r17, %r18};
	wmma.mma.xor.popc.sync.aligned.row.col.m8n8k128.s32.b1.b1.s32 {%r25, %r26}, {%r27}, {%r28}, {%r21, %r22};
	wmma.mma.xor.popc.sync.aligned.row.col.m8n8k128.s32.b1.b1.s32 {%r29, %r30}, {%r31}, {%r32}, {%r25, %r26};
	wmma.mma.xor.popc.sync.aligned.row.col.m8n8k128.s32.b1.b1.s32 {%r33, %r34}, {%r35}, {%r36}, {%r29, %r30};
	wmma.mma.xor.popc.sync.aligned.row.col.m8n8k128.s32.b1.b1.s32 {%r37, %r38}, {%r39}, {%r40}, {%r33, %r34};
	wmma.mma.xor.popc.sync.aligned.row.col.m8n8k128.s32.b1.b1.s32 {%r41, %r42}, {%r43}, {%r44}, {%r37, %r38};
	wmma.mma.xor.popc.sync.aligned.row.col.m8n8k128.s32.b1.b1.s32 {%r45, %r46}, {%r47}, {%r48}, {%r41, %r42};
	wmma.mma.xor.popc.sync.aligned.row.col.m8n8k128.s32.b1.b1.s32 {%r49, %r50}, {%r51}, {%r52}, {%r45, %r46};
	wmma.mma.xor.popc.sync.aligned.row.col.m8n8k128.s32.b1.b1.s32 {%r53, %r54}, {%r55}, {%r56}, {%r49, %r50};
	wmma.mma.xor.popc.sync.aligned.row.col.m8n8k128.s32.b1.b1.s32 {%r57, %r58}, {%r59}, {%r60}, {%r53, %r54};
	wmma.mma.xor.popc.sync.aligned.row.col.m8n8k128.s32.b1.b1.s32 {%r61, %r62}, {%r63}, {%r64}, {%r57, %r58};
	wmma.mma.xor.popc.sync.aligned.row.col.m8n8k128.s32.b1.b1.s32 {%r65, %r66}, {%r67}, {%r68}, {%r61, %r62};
	wmma.mma.xor.popc.sync.aligned.row.col.m8n8k128.s32.b1.b1.s32 {%r69, %r70}, {%r71}, {%r72}, {%r65, %r66};
	wmma.mma.xor.popc.sync.aligned.row.col.m8n8k128.s32.b1.b1.s32 {%r73, %r74}, {%r75}, {%r76}, {%r69, %r70};
	wmma.mma.xor.popc.sync.aligned.row.col.m8n8k128.s32.b1.b1.s32 {%r77, %r78}, {%r79}, {%r80}, {%r73, %r74};
	wmma.mma.xor.popc.sync.aligned.row.col.m8n8k128.s32.b1.b1.s32 {%r81, %r82}, {%r83}, {%r84}, {%r77, %r78};
	wmma.mma.xor.popc.sync.aligned.row.col.m8n8k128.s32.b1.b1.s32 {%r85, %r86}, {%r87}, {%r88}, {%r81, %r82};
	wmma.mma.xor.popc.sync.aligned.row.col.m8n8k128.s32.b1.b1.s32 {%r89, %r90}, {%r91}, {%r92}, {%r85, %r86};
	wmma.mma.xor.popc.sync.aligned.row.col.m8n8k128.s32.b1.b1.s32 {%r93, %r94}, {%r95}, {%r96}, {%r89, %r90};
	wmma.mma.xor.popc.sync.aligned.row.col.m8n8k128.s32.b1.b1.s32 {%r97, %r98}, {%r99}, {%r100}, {%r93, %r94};
	wmma.mma.xor.popc.sync.aligned.row.col.m8n8k128.s32.b1.b1.s32 {%r101, %r102}, {%r103}, {%r104}, {%r97, %r98};
	wmma.mma.xor.popc.sync.aligned.row.col.m8n8k128.s32.b1.b1.s32 {%r105, %r106}, {%r107}, {%r108}, {%r101, %r102};
	wmma.mma.xor.popc.sync.aligned.row.col.m8n8k128.s32.b1.b1.s32 {%r109, %r110}, {%r111}, {%r112}, {%r105, %r106};
	wmma.mma.xor.popc.sync.aligned.row.col.m8n8k128.s32.b1.b1.s32 {%r113, %r114}, {%r115}, {%r116}, {%r109, %r110};
	wmma.mma.xor.popc.sync.aligned.row.col.m8n8k128.s32.b1.b1.s32 {%r117, %r118}, {%r119}, {%r120}, {%r113, %r114};
	wmma.mma.xor.popc.sync.aligned.row.col.m8n8k128.s32.b1.b1.s32 {%r121, %r122}, {%r123}, {%r124}, {%r117, %r118};
	wmma.mma.xor.popc.sync.aligned.row.col.m8n8k128.s32.b1.b1.s32 {%r125, %r126}, {%r127}, {%r128}, {%r121, %r122};
	wmma.mma.xor.popc.sync.aligned.row.col.m8n8k128.s32.b1.b1.s32 {%r129, %r130}, {%r131}, {%r132}, {%r125, %r126};
	wmma.mma.xor.popc.sync.aligned.row.col.m8n8k128.s32.b1.b1.s32 {%r133, %r134}, {%r135}, {%r136}, {%r129, %r130};
	wmma.mma.xor.popc.sync.aligned.row.col.m8n8k128.s32.b1.b1.s32 {%r137, %r138}, {%r139}, {%r140}, {%r133, %r134};
	wmma.mma.xor.popc.sync.aligned.row.col.m8n8k128.s32.b1.b1.s32 {%r141, %r142}, {%r143}, {%r144}, {%r137, %r138};
	wmma.mma.xor.popc.sync.aligned.row.col.m8n8k128.s32.b1.b1.s32 {%r145, %r146}, {%r147}, {%r148}, {%r141, %r142};
	wmma.mma.xor.popc.sync.aligned.row.col.m8n8k128.s32.b1.b1.s32 {%r149, %r150}, {%r151}, {%r152}, {%r145, %r146};
	wmma.mma.xor.popc.sync.aligned.row.col.m8n8k128.s32.b1.b1.s32 {%r153, %r154}, {%r155}, {%r156}, {%r149, %r150};
	wmma.mma.xor.popc.sync.aligned.row.col.m8n8k128.s32.b1.b1.s32 {%r157, %r158}, {%r159}, {%r160}, {%r153, %r154};
	wmma.mma.xor.popc.sync.aligned.row.col.m8n8k128.s32.b1.b1.s32 {%r161, %r162}, {%r163}, {%r164}, {%r157, %r158};
	wmma.mma.xor.popc.sync.aligned.row.col.m8n8k128.s32.b1.b1.s32 {%r165, %r166}, {%r167}, {%r168}, {%r161, %r162};
	wmma.mma.xor.popc.sync.aligned.row.col.m8n8k128.s32.b1.b1.s32 {%r169, %r170}, {%r171}, {%r172}, {%r165, %r166};
	wmma.mma.xor.popc.sync.aligned.row.col.m8n8k128.s32.b1.b1.s32 {%r173, %r174}, {%r175}, {%r176}, {%r169, %r170};
	wmma.mma.xor.popc.sync.aligned.row.col.m8n8k128.s32.b1.b1.s32 {%r177, %r178}, {%r179}, {%r180}, {%r173, %r174};
	wmma.mma.xor.popc.sync.aligned.row.col.m8n8k128.s32.b1.b1.s32 {%r181, %r182}, {%r183}, {%r184}, {%r177, %r178};
	wmma.mma.xor.popc.sync.aligned.row.col.m8n8k128.s32.b1.b1.s32 {%r185, %r186}, {%r187}, {%r188}, {%r181, %r182};
	wmma.mma.xor.popc.sync.aligned.row.col.m8n8k128.s32.b1.b1.s32 {%r189, %r190}, {%r191}, {%r192}, {%r185, %r186};
	wmma.mma.xor.popc.sync.aligned.row.col.m8n8k128.s32.b1.b1.s32 {%r193, %r194}, {%r195}, {%r196}, {%r189, %r190};
	wmma.mma.xor.popc.sync.aligned.row.col.m8n8k128.s32.b1.b1.s32 {%r197, %r198}, {%r199}, {%r200}, {%r193, %r194};
	wmma.mma.xor.popc.sync.aligned.row.col.m8n8k128.s32.b1.b1.s32 {%r201, %r202}, {%r203}, {%r204}, {%r197, %r198};
	wmma.mma.xor.popc.sync.aligned.row.col.m8n8k128.s32.b1.b1.s32 {%r205, %r206}, {%r207}, {%r208}, {%r201, %r202};
	wmma.mma.xor.popc.sync.aligned.row.col.m8n8k128.s32.b1.b1.s32 {%r209, %r210}, {%r211}, {%r212}, {%r205, %r206};
	wmma.mma.xor.popc.sync.aligned.row.col.m8n8k128.s32.b1.b1.s32 {%r213, %r214}, {%r215}, {%r216}, {%r209, %r210};
	wmma.mma.xor.popc.sync.aligned.row.col.m8n8k128.s32.b1.b1.s32 {%r217, %r218}, {%r219}, {%r220}, {%r213, %r214};
	wmma.mma.xor.popc.sync.aligned.row.col.m8n8k128.s32.b1.b1.s32 {%r221, %r222}, {%r223}, {%r224}, {%r217, %r218};
	wmma.mma.xor.popc.sync.aligned.row.col.m8n8k128.s32.b1.b1.s32 {%r225, %r226}, {%r227}, {%r228}, {%r221, %r222};
	wmma.mma.xor.popc.sync.aligned.row.col.m8n8k128.s32.b1.b1.s32 {%r229, %r230}, {%r231}, {%r232}, {%r225, %r226};
	wmma.mma.xor.popc.sync.aligned.row.col.m8n8k128.s32.b1.b1.s32 {%r233, %r234}, {%r235}, {%r236}, {%r229, %r230};
	wmma.mma.xor.popc.sync.aligned.row.col.m8n8k128.s32.b1.b1.s32 {%r237, %r238}, {%r239}, {%r240}, {%r233, %r234};
	wmma.mma.xor.popc.sync.aligned.row.col.m8n8k128.s32.b1.b1.s32 {%r241, %r242}, {%r243}, {%r244}, {%r237, %r238};
	wmma.mma.xor.popc.sync.aligned.row.col.m8n8k128.s32.b1.b1.s32 {%r245, %r246}, {%r247}, {%r248}, {%r241, %r242};
	wmma.mma.xor.popc.sync.aligned.row.col.m8n8k128.s32.b1.b1.s32 {%r249, %r250}, {%r251}, {%r252}, {%r245, %r246};
	wmma.mma.xor.popc.sync.aligned.row.col.m8n8k128.s32.b1.b1.s32 {%r253, %r254}, {%r255}, {%r256}, {%r249, %r250};
	wmma.mma.xor.popc.sync.aligned.row.col.m8n8k128.s32.b1.b1.s32 {%r257, %r258}, {%r259}, {%r260}, {%r253, %r254};
	wmma.mma.xor.popc.sync.aligned.row.col.m8n8k128.s32.b1.b1.s32 {%r264, %r265}, {%r261}, {%r262}, {%r257, %r258};
	add.s32 	%r263, %r263, 64;
	setp.ne.s32 	%p1, %r263, 1024;
	@%p1 bra 	$L__BB4_1;
	ret;

}
	// .globl	_Z51tops_bf16f32_sm80tc_16x16x16_1024unroll_cuda_kernelv
.visible .entry _Z51tops_bf16f32_sm80tc_16x16x16_1024unroll_cuda_kernelv()
{


	ret;

}
	// .globl	_Z50tops_tf32f32_sm80tc_16x16x8_1024unroll_cuda_kernelv
.visible .entry _Z50tops_tf32f32_sm80tc_16x16x8_1024unroll_cuda_kernelv()
{


	ret;

}
	// .globl	_Z47tops_f64f64_sm80tc_8x8x4_1024unroll_cuda_kernelv
.visible .entry _Z47tops_f64f64_sm80tc_8x8x4_1024unroll_cuda_kernelv()
{


	ret;

}
	// .globl	_Z51tops_b1i32and_sm80tc_8x8x128_1024unroll_cuda_kernelv
.visible .entry _Z51tops_b1i32and_sm80tc_8x8x128_1024unroll_cuda_kernelv()
{
	.reg .pred 	%p<2>;
	.reg .b32 	%r<138>;

	mov.b32 	%r135, 0;
$L__BB8_1:
	wmma.mma.and.popc.sync.aligned.row.col.m8n8k128.s32.b1.b1.s32 {%r9, %r10}, {%r11}, {%r12}, {%r136, %r137};
	wmma.mma.and.popc.sync.aligned.row.col.m8n8k128.s32.b1.b1.s32 {%r13, %r14}, {%r15}, {%r16}, {%r9, %r10};
	wmma.mma.and.popc.sync.aligned.row.col.m8n8k128.s32.b1.b1.s32 {%r17, %r18}, {%r19}, {%r20}, {%r13, %r14};
	wmma.mma.and.popc.sync.aligned.row.col.m8n8k128.s32.b1.b1.s32 {%r21, %r22}, {%r23}, {%r24}, {%r17, %r18};
	wmma.mma.and.popc.sync.aligned.row.col.m8n8k128.s32.b1.b1.s32 {%r25, %r26}, {%r27}, {%r28}, {%r21, %r22};
	wmma.mma.and.popc.sync.aligned.row.col.m8n8k128.s32.b1.b1.s32 {%r29, %r30}, {%r31}, {%r32}, {%r25, %r26};
	wmma.mma.and.popc.sync.aligned.row.col.m8n8k128.s32.b1.b1.s32 {%r33, %r34}, {%r35}, {%r36}, {%r29, %r30};
	wmma.mma.and.popc.sync.aligned.row.col.m8n8k128.s32.b1.b1.s32 {%r37, %r38}, {%r39}, {%r40}, {%r33, %r34};
	wmma.mma.and.popc.sync.aligned.row.col.m8n8k128.s32.b1.b1.s32 {%r41, %r42}, {%r43}, {%r44}, {%r37, %r38};
	wmma.mma.and.popc.sync.aligned.row.col.m8n8k128.s32.b1.b1.s32 {%r45, %r46}, {%r47}, {%r48}, {%r41, %r42};
	wmma.mma.and.popc.sync.aligned.row.col.m8n8k128.s32.b1.b1.s32 {%r49, %r50}, {%r51}, {%r52}, {%r45, %r46};
	wmma.mma.and.popc.sync.aligned.row.col.m8n8k128.s32.b1.b1.s32 {%r53, %r54}, {%r55}, {%r56}, {%r49, %r50};
	wmma.mma.and.popc.sync.aligned.row.col.m8n8k128.s32.b1.b1.s32 {%r57, %r58}, {%r59}, {%r60}, {%r53, %r54};
	wmma.mma.and.popc.sync.aligned.row.col.m8n8k128.s32.b1.b1.s32 {%r61, %r62}, {%r63}, {%r64}, {%r57, %r58};
	wmma.mma.and.popc.sync.aligned.row.col.m8n8k128.s32.b1.b1.s32 {%r65, %r66}, {%r67}, {%r68}, {%r61, %r62};
	wmma.mma.and.popc.sync.aligned.row.col.m8n8k128.s32.b1.b1.s32 {%r69, %r70}, {%r71}, {%r72}, {%r65, %r66};
	wmma.mma.and.popc.sync.aligned.row.col.m8n8k128.s32.b1.b1.s32 {%r73, %r74}, {%r75}, {%r76}, {%r69, %r70};
	wmma.mma.and.popc.sync.aligned.row.col.m8n8k128.s32.b1.b1.s32 {%r77, %r78}, {%r79}, {%r80}, {%r73, %r74};
	wmma.mma.and.popc.sync.aligned.row.col.m8n8k128.s32.b1.b1.s32 {%r81, %r82}, {%r83}, {%r84}, {%r77, %r78};
	wmma.mma.and.popc.sync.aligned.row.col.m8n8k128.s32.b1.b1.s32 {%r85, %r86}, {%r87}, {%r88}, {%r81, %r82};
	wmma.mma.and.popc.sync.aligned.row.col.m8n8k128.s32.b1.b1.s32 {%r89, %r90}, {%r91}, {%r92}, {%r85, %r86};
	wmma.mma.and.popc.sync.aligned.row.col.m8n8k128.s32.b1.b1.s32 {%r93, %r94}, {%r95}, {%r96}, {%r89, %r90};
	wmma.mma.and.popc.sync.aligned.row.col.m8n8k128.s32.b1.b1.s32 {%r97, %r98}, {%r99}, {%r100}, {%r93, %r94};
	wmma.mma.and.popc.sync.aligned.row.col.m8n8k128.s32.b1.b1.s32 {%r101, %r102}, {%r103}, {%r104}, {%r97, %r98};
	wmma.mma.and.popc.sync.aligned.row.col.m8n8k128.s32.b1.b1.s32 {%r105, %r106}, {%r107}, {%r108}, {%r101, %r102};
	wmma.mma.and.popc.sync.aligned.row.col.m8n8k128.s32.b1.b1.s32 {%r109, %r110}, {%r111}, {%r112}, {%r105, %r106};
	wmma.mma.and.popc.sync.aligned.row.col.m8n8k128.s32.b1.b1.s32 {%r113, %r114}, {%r115}, {%r116}, {%r109, %r110};
	wmma.mma.and.popc.sync.aligned.row.col.m8n8k128.s32.b1.b1.s32 {%r117, %r118}, {%r119}, {%r120}, {%r113, %r114};
	wmma.mma.and.popc.sync.aligned.row.col.m8n8k128.s32.b1.b1.s32 {%r121, %r122}, {%r123}, {%r124}, {%r117, %r118};
	wmma.mma.and.popc.sync.aligned.row.col.m8n8k128.s32.b1.b1.s32 {%r125, %r126}, {%r127}, {%r128}, {%r121, %r122};
	wmma.mma.and.popc.sync.aligned.row.col.m8n8k128.s32.b1.b1.s32 {%r129, %r130}, {%r131}, {%r132}, {%r125, %r126};
	wmma.mma.and.popc.sync.aligned.row.col.m8n8k128.s32.b1.b1.s32 {%r136, %r137}, {%r133}, {%r134}, {%r129, %r130};
	add.s32 	%r135, %r135, 32;
	setp.ne.s32 	%p1, %r135, 1024;
	@%p1 bra 	$L__BB8_1;
	ret;

}


// ===== COMPILED SASS (sm_100) =====

	.target	sm_100

	.elftype	@"ET_EXEC"


//--------------------- .note.nv.tkinfo           --------------------------
	.section	.note.nv.tkinfo,"",@"SHT_NOTE"
	.sectionflags	@"SHF_NOTE_NV_TKINFO"
	.tkinfo
        /*0018*/ 	.word	0x00000002
        /*0030*/ 	.string	""
        /*0030*/ 	.string	"ptxas"
        /*0030*/ 	.string	"Cuda compilation tools, release 13.0, V13.0.88"
        /*0030*/ 	.string	"Build cuda_13.0.r13.0/compiler.36424714_0"
        /*0030*/ 	.string	"-arch sm_100 -m 64 "



//--------------------- .note.nv.cuinfo           --------------------------
	.section	.note.nv.cuinfo,"",@"SHT_NOTE"
	.sectionflags	@"SHF_NOTE_NV_CUINFO"
        /*0018*/ 	.short	0x0002
        /*001a*/ 	.short	0x0064
        /*001c*/ 	.short	0x0082
	.zero		2


//--------------------- .nv.info                  --------------------------
	.section	.nv.info,"",@"SHT_CUDA_INFO"
	.align	4


	//----- nvinfo : EIATTR_REGCOUNT
	.align		4
        /*0000*/ 	.byte	0x04, 0x2f
        /*0002*/ 	.short	(.L_1 - .L_0)
	.align		4
.L_0:
        /*0004*/ 	.word	index@(_Z50tops_f16f16_sm70tc_16x16x16_1024unroll_cuda_kernelv)
        /*0008*/ 	.word	0x00000004


	//----- nvinfo : EIATTR_FRAME_SIZE
	.align		4
.L_1:
        /*000c*/ 	.byte	0x04, 0x11
        /*000e*/ 	.short	(.L_3 - .L_2)
	.align		4
.L_2:
        /*0010*/ 	.word	index@(_Z50tops_f16f16_sm70tc_16x16x16_1024unroll_cuda_kernelv)
        /*0014*/ 	.word	0x00000000


	//----- nvinfo : EIATTR_REGCOUNT
	.align		4
.L_3:
        /*0018*/ 	.byte	0x04, 0x2f
        /*001a*/ 	.short	(.L_5 - .L_4)
	.align		4
.L_4:
        /*001c*/ 	.word	index@(_Z50tops_f16f32_sm70tc_16x16x16_1024unroll_cuda_kernelv)
        /*0020*/ 	.word	0x00000004


	//----- nvinfo : EIATTR_FRAME_SIZE
	.align		4
.L_5:
        /*0024*/ 	.byte	0x04, 0x11
        /*0026*/ 	.short	(.L_7 - .L_6)
	.align		4
.L_6:
        /*0028*/ 	.word	index@(_Z50tops_f16f32_sm70tc_16x16x16_1024unroll_cuda_kernelv)
        /*002c*/ 	.word	0x00000000


	//----- nvinfo : EIATTR_REGCOUNT
	.align		4
.L_7:
        /*0030*/ 	.byte	0x04, 0x2f
        /*0032*/ 	.short	(.L_9 - .L_8)
	.align		4
.L_8:
        /*0034*/ 	.word	index@(_Z49tops_u8i32_sm75tc_16x16x16_1024unroll_cuda_kernelv)
        /*0038*/ 	.word	0x00000004


	//----- nvinfo : EIATTR_FRAME_SIZE
	.align		4
.L_9:
        /*003c*/ 	.byte	0x04, 0x11
        /*003e*/ 	.short	(.L_11 - .L_10)
	.align		4
.L_10:
        /*0040*/ 	.word	index@(_Z49tops_u8i32_sm75tc_16x16x16_1024unroll_cuda_kernelv)
        /*0044*/ 	.word	0x00000000


	//----- nvinfo : EIATTR_REGCOUNT
	.align		4
.L_11:
        /*0048*/ 	.byte	0x04, 0x2f
        /*004a*/ 	.short	(.L_13 - .L_12)
	.align		4
.L_12:
        /*004c*/ 	.word	index@(_Z47tops_u4i32_sm75tc_8x8x32_1024unroll_cuda_kernelv)
        /*0050*/ 	.word	0x00000006


	//----- nvinfo : EIATTR_FRAME_SIZE
	.align		4
.L_13:
        /*0054*/ 	.byte	0x04, 0x11
        /*0056*/ 	.short	(.L_15 - .L_14)
	.align		4
.L_14:
        /*0058*/ 	.word	index@($__internal_3_$__cuda_sm_9x_mma_sub_byte_internal_m8n8k32_u4_u4)
        /*005c*/ 	.word	0x00000000


	//----- nvinfo : EIATTR_FRAME_SIZE
	.align		4
.L_15:
        /*0060*/ 	.byte	0x04, 0x11
        /*0062*/ 	.short	(.L_17 - .L_16)
	.align		4
.L_16:
        /*0064*/ 	.word	index@(_Z47tops_u4i32_sm75tc_8x8x32_1024unroll_cuda_kernelv)
        /*0068*/ 	.word	0x00000000


	//----- nvinfo : EIATTR_REGCOUNT
	.align		4
.L_17:
        /*006c*/ 	.byte	0x04, 0x2f
        /*006e*/ 	.short	(.L_19 - .L_18)
	.align		4
.L_18:
        /*0070*/ 	.word	index@(_Z51tops_b1i32xor_sm75tc_8x8x128_1024unroll_cuda_kernelv)
        /*0074*/ 	.word	0x00000006


	//----- nvinfo : EIATTR_FRAME_SIZE
	.align		4
.L_19:
        /*0078*/ 	.byte	0x04, 0x11
        /*007a*/ 	.short	(.L_21 - .L_20)
	.align		4
.L_20:
        /*007c*/ 	.word	index@($__internal_2_$__cuda_sm_10x_mma_bit_internal_xor_m8n8k128)
        /*0080*/ 	.word	0x00000000


	//----- nvinfo : EIATTR_FRAME_SIZE
	.align		4
.L_21:
        /*0084*/ 	.byte	0x04, 0x11
        /*0086*/ 	.short	(.L_23 - .L_22)
	.align		4
.L_22:
        /*0088*/ 	.word	index@($__internal_1_$__cuda_sm_10x_mma_bit_internal_and_m8n8k128)
        /*008c*/ 	.word	0x00000000


	//----- nvinfo : EIATTR_FRAME_SIZE
	.align		4
.L_23:
        /*0090*/ 	.byte	0x04, 0x11
        /*0092*/ 	.short	(.L_25 - .L_24)
	.align		4
.L_24:
        /*0094*/ 	.word	index@(_Z51tops_b1i32xor_sm75tc_8x8x128_1024unroll_cuda_kernelv)
        /*0098*/ 	.word	0x00000000


	//----- nvinfo : EIATTR_REGCOUNT
	.align		4
.L_25:
        /*009c*/ 	.byte	0x04, 0x2f
        /*009e*/ 	.short	(.L_27 - .L_26)
	.align		4
.L_26:
        /*00a0*/ 	.word	index@(_Z51tops_bf16f32_sm80tc_16x16x16_1024unroll_cuda_kernelv)
        /*00a4*/ 	.word	0x00000004


	//----- nvinfo : EIATTR_FRAME_SIZE
	.align		4
.L_27:
        /*00a8*/ 	.byte	0x04, 0x11
        /*00aa*/ 	.short	(.L_29 - .L_28)
	.align		4
.L_28:
        /*00ac*/ 	.word	index@(_Z51tops_bf16f32_sm80tc_16x16x16_1024unroll_cuda_kernelv)
        /*00b0*/ 	.word	0x00000000


	//----- nvinfo : EIATTR_REGCOUNT
	.align		4
.L_29:
        /*00b4*/ 	.byte	0x04, 0x2f
        /*00b6*/ 	.short	(.L_31 - .L_30)
	.align		4
.L_30:
        /*00b8*/ 	.word	index@(_Z50tops_tf32f32_sm80tc_16x16x8_1024unroll_cuda_kernelv)
        /*00bc*/ 	.word	0x00000004


	//----- nvinfo : EIATTR_FRAME_SIZE
	.align		4
.L_31:
        /*00c0*/ 	.byte	0x04, 0x11
        /*00c2*/ 	.short	(.L_33 - .L_32)
	.align		4
.L_32:
        /*00c4*/ 	.word	index@(_Z50tops_tf32f32_sm80tc_16x16x8_1024unroll_cuda_kernelv)
        /*00c8*/ 	.word	0x00000000


	//----- nvinfo : EIATTR_REGCOUNT
	.align		4
.L_33:
        /*00cc*/ 	.byte	0x04, 0x2f
        /*00ce*/ 	.short	(.L_35 - .L_34)
	.align		4
.L_34:
        /*00d0*/ 	.word	index@(_Z47tops_f64f64_sm80tc_8x8x4_1024unroll_cuda_kernelv)
        /*00d4*/ 	.word	0x00000004


	//----- nvinfo : EIATTR_FRAME_SIZE
	.align		4
.L_35:
        /*00d8*/ 	.byte	0x04, 0x11
        /*00da*/ 	.short	(.L_37 - .L_36)
	.align		4
.L_36:
        /*00dc*/ 	.word	index@(_Z47tops_f64f64_sm80tc_8x8x4_1024unroll_cuda_kernelv)
        /*00e0*/ 	.word	0x00000000


	//----- nvinfo : EIATTR_REGCOUNT
	.align		4
.L_37:
        /*00e4*/ 	.byte	0x04, 0x2f
        /*00e6*/ 	.short	(.L_39 - .L_38)
	.align		4
.L_38:
        /*00e8*/ 	.word	index@(_Z51tops_b1i32and_sm80tc_8x8x128_1024unroll_cuda_kernelv)
        /*00ec*/ 	.word	0x00000006


	//----- nvinfo : EIATTR_FRAME_SIZE
	.align		4
.L_39:
        /*00f0*/ 	.byte	0x04, 0x11
        /*00f2*/ 	.short	(.L_41 - .L_40)
	.align		4
.L_40:
        /*00f4*/ 	.word	index@($__internal_0_$__cuda_sm_10x_mma_bit_internal_and_m8n8k128)
        /*00f8*/ 	.word	0x00000000


	//----- nvinfo : EIATTR_FRAME_SIZE
	.align		4
.L_41:
        /*00fc*/ 	.byte	0x04, 0x11
        /*00fe*/ 	.short	(.L_43 - .L_42)
	.align		4
.L_42:
        /*0100*/ 	.word	index@(_Z51tops_b1i32and_sm80tc_8x8x128_1024unroll_cuda_kernelv)
        /*0104*/ 	.word	0x00000000


	//----- nvinfo : EIATTR_MIN_STACK_SIZE
	.align		4
.L_43:
        /*0108*/ 	.byte	0x04, 0x12
        /*010a*/ 	.short	(.L_45 - .L_44)
	.align		4
.L_44:
        /*010c*/ 	.word	index@(_Z51tops_b1i32and_sm80tc_8x8x128_1024unroll_cuda_kernelv)
        /*0110*/ 	.word	0x00000000


	//----- nvinfo : EIATTR_MIN_STACK_SIZE
	.align		4
.L_45:
        /*0114*/ 	.byte	0x04, 0x12
        /*0116*/ 	.short	(.L_47 - .L_46)
	.align		4
.L_46:
        /*0118*/ 	.word	index@(_Z47tops_f64f64_sm80tc_8x8x4_1024unroll_cuda_kernelv)
        /*011c*/ 	.word	0x00000000


	//----- nvinfo : EIATTR_MIN_STACK_SIZE
	.align		4
.L_47:
        /*0120*/ 	.byte	0x04, 0x12
        /*0122*/ 	.short	(.L_49 - .L_48)
	.align		4
.L_48:
        /*0124*/ 	.word	index@(_Z50tops_tf32f32_sm80tc_16x16x8_1024unroll_cuda_kernelv)
        /*0128*/ 	.word	0x00000000


	//----- nvinfo : EIATTR_MIN_STACK_SIZE
	.align		4
.L_49:
        /*012c*/ 	.byte	0x04, 0x12
        /*012e*/ 	.short	(.L_51 - .L_50)
	.align		4
.L_50:
        /*0130*/ 	.word	index@(_Z51tops_bf16f32_sm80tc_16x16x16_1024unroll_cuda_kernelv)
        /*0134*/ 	.word	0x00000000


	//----- nvinfo : EIATTR_MIN_STACK_SIZE
	.align		4
.L_51:
        /*0138*/ 	.byte	0x04, 0x12
        /*013a*/ 	.short	(.L_53 - .L_52)
	.align		4
.L_52:
        /*013c*/ 	.word	index@(_Z51tops_b1i32xor_sm75tc_8x8x128_1024unroll_cuda_kernelv)
        /*0140*/ 	.word	0x00000000


	//----- nvinfo : EIATTR_MIN_STACK_SIZE
	.align		4
.L_53:
        /*0144*/ 	.byte	0x04, 0x12
        /*0146*/ 	.short	(.L_55 - .L_54)
	.align		4
.L_54:
        /*0148*/ 	.word	index@(_Z47tops_u4i32_sm75tc_8x8x32_1024unroll_cuda_kernelv)
        /*014c*/ 	.word	0x00000000


	//----- nvinfo : EIATTR_MIN_STACK_SIZE
	.align		4
.L_55:
        /*0150*/ 	.byte	0x04, 0x12
        /*0152*/ 	.short	(.L_57 - .L_56)
	.align		4
.L_56:
        /*0154*/ 	.word	index@(_Z49tops_u8i32_sm75tc_16x16x16_1024unroll_cuda_kernelv)
        /*0158*/ 	.word	0x00000000


	//----- nvinfo : EIATTR_MIN_STACK_SIZE
	.align		4
.L_57:
        /*015c*/ 	.byte	0x04, 0x12
        /*015e*/ 	.short	(.L_59 - .L_58)
	.align		4
.L_58:
        /*0160*/ 	.word	index@(_Z50tops_f16f32_sm70tc_16x16x16_1024unroll_cuda_kernelv)
        /*0164*/ 	.word	0x00000000


	//----- nvinfo : EIATTR_MIN_STACK_SIZE
	.align		4
.L_59:
        /*0168*/ 	.byte	0x04, 0x12
        /*016a*/ 	.short	(.L_61 - .L_60)
	.align		4
.L_60:
        /*016c*/ 	.word	index@(_Z50tops_f16f16_sm70tc_16x16x16_1024unroll_cuda_kernelv)
        /*0170*/ 	.word	0x00000000
.L_61:


//--------------------- .nv.compat                --------------------------
	.section	.nv.compat,"",@"SHT_CUDA_COMPAT_INFO"
	.align	4
        /*0000*/ 	.byte	0x02, 0x09, 0x00, 0x00, 0x02, 0x02, 0x01, 0x00, 0x02, 0x05, 0x05, 0x00, 0x03, 0x07, 0x01, 0x01
        /*0010*/ 	.byte	0x02, 0x03, 0x00, 0x00, 0x02, 0x06, 0x01, 0x00, 0x04, 0x0b, 0x08, 0x00, 0x09, 0x00, 0x00, 0x00
        /*0020*/ 	.byte	0x00, 0x00, 0x00, 0x00


//--------------------- .nv.info._Z51tops_b1i32and_sm80tc_8x8x128_1024unroll_cuda_kernelv --------------------------
	.section	.nv.info._Z51tops_b1i32and_sm80tc_8x8x128_1024unroll_cuda_kernelv,"",@"SHT_CUDA_INFO"
	.sectionflags	@""
	.align	4


	//----- nvinfo : EIATTR_CUDA_API_VERSION
	.align		4
        /*0000*/ 	.byte	0x04, 0x37
        /*0002*/ 	.short	(.L_63 - .L_62)
.L_62:
        /*0004*/ 	.word	0x00000082


	//----- nvinfo : EIATTR_SPARSE_MMA_MASK
	.align		4
.L_63:
        /*0008*/ 	.byte	0x03, 0x50
        /*000a*/ 	.short	0x0000


	//----- nvinfo : EIATTR_WMMA_USED
	.align		4
        /*000c*/ 	.byte	0x01, 0x2b
	.zero		2


	//----- nvinfo : EIATTR_MAXREG_COUNT
	.align		4
        /*0010*/ 	.byte	0x03, 0x1b
        /*0012*/ 	.short	0x00ff


	//----- nvinfo : EIATTR_MERCURY_ISA_VERSION
	.align		4
        /*0014*/ 	.byte	0x03, 0x5f
        /*0016*/ 	.short	0x0101


	//----- nvinfo : EIATTR_VRC_CTA_INIT_COUNT
	.align		4
        /*0018*/ 	.byte	0x02, 0x4a
	.zero		1
	.zero		1


	//----- nvinfo : EIATTR_EXIT_INSTR_OFFSETS
	.align		4
        /*001c*/ 	.byte	0x04, 0x1c
        /*001e*/ 	.short	(.L_65 - .L_64)


	//   ....[0]....
.L_64:
        /*0020*/ 	.word	0x00000450


	//----- nvinfo : EIATTR_CRS_STACK_SIZE
	.align		4
.L_65:
        /*0024*/ 	.byte	0x04, 0x1e
        /*0026*/ 	.short	(.L_67 - .L_66)
.L_66:
        /*0028*/ 	.word	0x00000000


	//----- nvinfo : EIATTR_SW_WAR
	.align		4
.L_67:
        /*002c*/ 	.byte	0x04, 0x36
        /*002e*/ 	.short	(.L_69 - .L_68)
.L_68:
        /*0030*/ 	.word	0x00000008
.L_69:


//--------------------- .nv.info._Z47tops_f64f64_sm80tc_8x8x4_1024unroll_cuda_kernelv --------------------------
	.section	.nv.info._Z47tops_f64f64_sm80tc_8x8x4_1024unroll_cuda_kernelv,"",@"SHT_CUDA_INFO"
	.sectionflags	@""
	.align	4


	//----- nvinfo : EIATTR_CUDA_API_VERSION
	.align		4
        /*0000*/ 	.byte	0x04, 0x37
        /*0002*/ 	.short	(.L_71 - .L_70)
.L_70:
        /*0004*/ 	.word	0x00000082


	//----- nvinfo : EIATTR_SPARSE_MMA_MASK
	.align		4
.L_71:
        /*0008*/ 	.byte	0x03, 0x50
        /*000a*/ 	.short	0x0000


	//----- nvinfo : EIATTR_MAXREG_COUNT
	.align		4
        /*000c*/ 	.byte	0x03, 0x1b
        /*000e*/ 	.short	0x00ff


	//----- nvinfo : EIATTR_MERCURY_ISA_VERSION
	.align		4
        /*0010*/ 	.byte	0x03, 0x5f
        /*0012*/ 	.short	0x0101


	//----- nvinfo : EIATTR_VRC_CTA_INIT_COUNT
	.align		4
        /*0014*/ 	.byte	0x02, 0x4a
	.zero		1
	.zero		1


	//----- nvinfo : EIATTR_EXIT_INSTR_OFFSETS
	.align		4
        /*0018*/ 	.byte	0x04, 0x1c
        /*001a*/ 	.short	(.L_73 - .L_72)


	//   ....[0]....
.L_72:
        /*001c*/ 	.word	0x00000010


	//----- nvinfo : EIATTR_SW_WAR
	.align		4
.L_73:
        /*0020*/ 	.byte	0x04, 0x36
        /*0022*/ 	.short	(.L_75 - .L_74)
.L_74:
        /*0024*/ 	.word	0x00000008
.L_75:


//--------------------- .nv.info._Z50tops_tf32f32_sm80tc_16x16x8_1024unroll_cuda_kernelv --------------------------
	.section	.nv.info._Z50tops_tf32f32_sm80tc_16x16x8_1024unroll_cuda_kernelv,"",@"SHT_CUDA_INFO"
	.sectionflags	@""
	.align	4


	//----- nvinfo : EIATTR_CUDA_API_VERSION
	.align		4
        /*0000*/ 	.byte	0x04, 0x37
        /*0002*/ 	.short	(.L_77 - .L_76)
.L_76:
        /*0004*/ 	.word	0x00000082


	//----- nvinfo : EIATTR_SPARSE_MMA_MASK
	.align		4
.L_77:
        /*0008*/ 	.byte	0x03, 0x50
        /*000a*/ 	.short	0x0000


	//----- nvinfo : EIATTR_MAXREG_COUNT
	.align		4
        /*000c*/ 	.byte	0x03, 0x1b
        /*000e*/ 	.short	0x00ff


	//----- nvinfo : EIATTR_MERCURY_ISA_VERSION
	.align		4
        /*0010*/ 	.byte	0x03, 0x5f
        /*0012*/ 	.short	0x0101


	//----- nvinfo : EIATTR_VRC_CTA_INIT_COUNT
	.align		4
        /*0014*/ 	.byte	0x02, 0x4a
	.zero		1
	.zero		1


	//----- nvinfo : EIATTR_EXIT_INSTR_OFFSETS
	.align		4
        /*0018*/ 	.byte	0x04, 0x1c
        /*001a*/ 	.short	(.L_79 - .L_78)


	//   ....[0]....
.L_78:
        /*001c*/ 	.word	0x00000010


	//----- nvinfo : EIATTR_SW_WAR
	.align		4
.L_79:
        /*0020*/ 	.byte	0x04, 0x36
        /*0022*/ 	.short	(.L_81 - .L_80)
.L_80:
        /*0024*/ 	.word	0x00000008
.L_81:


//--------------------- .nv.info._Z51tops_bf16f32_sm80tc_16x16x16_1024unroll_cuda_kernelv --------------------------
	.section	.nv.info._Z51tops_bf16f32_sm80tc_16x16x16_1024unroll_cuda_kernelv,"",@"SHT_CUDA_INFO"
	.sectionflags	@""
	.align	4


	//----- nvinfo : EIATTR_CUDA_API_VERSION
	.align		4
        /*0000*/ 	.byte	0x04, 0x37
        /*0002*/ 	.short	(.L_83 - .L_82)
.L_82:
        /*0004*/ 	.word	0x00000082


	//----- nvinfo : EIATTR_SPARSE_MMA_MASK
	.align		4
.L_83:
        /*0008*/ 	.byte	0x03, 0x50
        /*000a*/ 	.short	0x0000


	//----- nvinfo : EIATTR_MAXREG_COUNT
	.align		4
        /*000c*/ 	.byte	0x03, 0x1b
        /*000e*/ 	.short	0x00ff


	//----- nvinfo : EIATTR_MERCURY_ISA_VERSION
	.align		4
        /*0010*/ 	.byte	0x03, 0x5f
        /*0012*/ 	.short	0x0101


	//----- nvinfo : EIATTR_VRC_CTA_INIT_COUNT
	.align		4
        /*0014*/ 	.byte	0x02, 0x4a
	.zero		1
	.zero		1


	//----- nvinfo : EIATTR_EXIT_INSTR_OFFSETS
	.align		4
        /*0018*/ 	.byte	0x04, 0x1c
        /*001a*/ 	.short	(.L_85 - .L_84)


	//   ....[0]....
.L_84:
        /*001c*/ 	.word	0x00000010


	//----- nvinfo : EIATTR_SW_WAR
	.align		4
.L_85:
        /*0020*/ 	.byte	0x04, 0x36
        /*0022*/ 	.short	(.L_87 - .L_86)
.L_86:
        /*0024*/ 	.word	0x00000008
.L_87:


//--------------------- .nv.info._Z51tops_b1i32xor_sm75tc_8x8x128_1024unroll_cuda_kernelv --------------------------
	.section	.nv.info._Z51tops_b1i32xor_sm75tc_8x8x128_1024unroll_cuda_kernelv,"",@"SHT_CUDA_INFO"
	.sectionflags	@""
	.align	4


	//----- nvinfo : EIATTR_CUDA_API_VERSION
	.align		4
        /*0000*/ 	.byte	0x04, 0x37
        /*0002*/ 	.short	(.L_89 - .L_88)
.L_88:
        /*0004*/ 	.word	0x00000082


	//----- nvinfo : EIATTR_SPARSE_MMA_MASK
	.align		4
.L_89:
        /*0008*/ 	.byte	0x03, 0x50
        /*000a*/ 	.short	0x0000


	//----- nvinfo : EIATTR_WMMA_USED
	.align		4
        /*000c*/ 	.byte	0x01, 0x2b
	.zero		2


	//----- nvinfo : EIATTR_MAXREG_COUNT
	.align		4
        /*0010*/ 	.byte	0x03, 0x1b
        /*0012*/ 	.short	0x00ff


	//----- nvinfo : EIATTR_MERCURY_ISA_VERSION
	.align		4
        /*0014*/ 	.byte	0x03, 0x5f
        /*0016*/ 	.short	0x0101


	//----- nvinfo : EIATTR_VRC_CTA_INIT_COUNT
	.align		4
        /*0018*/ 	.byte	0x02, 0x4a
	.zero		1
	.zero		1


	//----- nvinfo : EIATTR_EXIT_INSTR_OFFSETS
	.align		4
        /*001c*/ 	.byte	0x04, 0x1c
        /*001e*/ 	.short	(.L_91 - .L_90)


	//   ....[0]....
.L_90:
        /*0020*/ 	.word	0x00000850


	//----- nvinfo : EIATTR_CRS_STACK_SIZE
	.align		4
.L_91:
        /*0024*/ 	.byte	0x04, 0x1e
        /*0026*/ 	.short	(.L_93 - .L_92)
.L_92:
        /*0028*/ 	.word	0x00000000


	//----- nvinfo : EIATTR_SW_WAR
	.align		4
.L_93:
        /*002c*/ 	.byte	0x04, 0x36
        /*002e*/ 	.short	(.L_95 - .L_94)
.L_94:
        /*0030*/ 	.word	0x00000008
.L_95:


//--------------------- .nv.info._Z47tops_u4i32_sm75tc_8x8x32_1024unroll_cuda_kernelv --------------------------
	.section	.nv.info._Z47tops_u4i32_sm75tc_8x8x32_1024unroll_cuda_kernelv,"",@"SHT_CUDA_INFO"
	.sectionflags	@""
	.align	4


	//----- nvinfo : EIATTR_CUDA_API_VERSION
	.align		4
        /*0000*/ 	.byte	0x04, 0x37
        /*0002*/ 	.short	(.L_97 - .L_96)
.L_96:
        /*0004*/ 	.word	0x00000082


	//----- nvinfo : EIATTR_SPARSE_MMA_MASK
	.align		4
.L_97:
        /*0008*/ 	.byte	0x03, 0x50
        /*000a*/ 	.short	0x0000


	//----- nvinfo : EIATTR_WMMA_USED
	.align		4
        /*000c*/ 	.byte	0x01, 0x2b
	.zero		2


	//----- nvinfo : EIATTR_MAXREG_COUNT
	.align		4
        /*0010*/ 	.byte	0x03, 0x1b
        /*0012*/ 	.short	0x00ff


	//----- nvinfo : EIATTR_MERCURY_ISA_VERSION
	.align		4
        /*0014*/ 	.byte	0x03, 0x5f
        /*0016*/ 	.short	0x0101


	//----- nvinfo : EIATTR_VRC_CTA_INIT_COUNT
	.align		4
        /*0018*/ 	.byte	0x02, 0x4a
	.zero		1
	.zero		1


	//----- nvinfo : EIATTR_EXIT_INSTR_OFFSETS
	.align		4
        /*001c*/ 	.byte	0x04, 0x1c
        /*001e*/ 	.short	(.L_99 - .L_98)


	//   ....[0]....
.L_98:
        /*0020*/ 	.word	0x00000850


	//----- nvinfo : EIATTR_CRS_STACK_SIZE
	.align		4
.L_99:
        /*0024*/ 	.byte	0x04, 0x1e
        /*0026*/ 	.short	(.L_101 - .L_100)
.L_100:
        /*0028*/ 	.word	0x00000000


	//----- nvinfo : EIATTR_SW_WAR
	.align		4
.L_101:
        /*002c*/ 	.byte	0x04, 0x36
        /*002e*/ 	.short	(.L_103 - .L_102)
.L_102:
        /*0030*/ 	.word	0x00000008
.L_103:


//--------------------- .nv.info._Z49tops_u8i32_sm75tc_16x16x16_1024unroll_cuda_kernelv --------------------------
	.section	.nv.info._Z49tops_u8i32_sm75tc_16x16x16_1024unroll_cuda_kernelv,"",@"SHT_CUDA_INFO"
	.sectionflags	@""
	.align	4


	//----- nvinfo : EIATTR_CUDA_API_VERSION
	.align		4
        /*0000*/ 	.byte	0x04, 0x37
        /*0002*/ 	.short	(.L_105 - .L_104)
.L_104:
        /*0004*/ 	.word	0x00000082


	//----- nvinfo : EIATTR_SPARSE_MMA_MASK
	.align		4
.L_105:
        /*0008*/ 	.byte	0x03, 0x50
        /*000a*/ 	.short	0x0000


	//----- nvinfo : EIATTR_WMMA_USED
	.align		4
        /*000c*/ 	.byte	0x01, 0x2b
	.zero		2


	//----- nvinfo : EIATTR_MAXREG_COUNT
	.align		4
        /*0010*/ 	.byte	0x03, 0x1b
        /*0012*/ 	.short	0x00ff


	//----- nvinfo : EIATTR_MERCURY_ISA_VERSION
	.align		4
        /*0014*/ 	.byte	0x03, 0x5f
        /*0016*/ 	.short	0x0101


	//----- nvinfo : EIATTR_VRC_CTA_INIT_COUNT
	.align		4
        /*0018*/ 	.byte	0x02, 0x4a
	.zero		1
	.zero		1


	//----- nvinfo : EIATTR_EXIT_INSTR_OFFSETS
	.align		4
        /*001c*/ 	.byte	0x04, 0x1c
        /*001e*/ 	.short	(.L_107 - .L_106)


	//   ....[0]....
.L_106:
        /*0020*/ 	.word	0x00000010


	//----- nvinfo : EIATTR_SW_WAR
	.align		4
.L_107:
        /*0024*/ 	.byte	0x04, 0x36
        /*0026*/ 	.short	(.L_109 - .L_108)
.L_108:
        /*0028*/ 	.word	0x00000008
.L_109:


//--------------------- .nv.info._Z50tops_f16f32_sm70tc_16x16x16_1024unroll_cuda_kernelv --------------------------
	.section	.nv.info._Z50tops_f16f32_sm70tc_16x16x16_1024unroll_cuda_kernelv,"",@"SHT_CUDA_INFO"
	.sectionflags	@""
	.align	4


	//----- nvinfo : EIATTR_CUDA_API_VERSION
	.align		4
        /*0000*/ 	.byte	0x04, 0x37
        /*0002*/ 	.short	(.L_111 - .L_110)
.L_110:
        /*0004*/ 	.word	0x00000082


	//----- nvinfo : EIATTR_SPARSE_MMA_MASK
	.align		4
.L_111:
        /*0008*/ 	.byte	0x03, 0x50
        /*000a*/ 	.short	0x0000


	//----- nvinfo : EIATTR_WMMA_USED
	.align		4
        /*000c*/ 	.byte	0x01, 0x2b
	.zero		2


	//----- nvinfo : EIATTR_MAXREG_COUNT
	.align		4
        /*0010*/ 	.byte	0x03, 0x1b
        /*0012*/ 	.short	0x00ff


	//----- nvinfo : EIATTR_MERCURY_ISA_VERSION
	.align		4
        /*0014*/ 	.byte	0x03, 0x5f
        /*0016*/ 	.short	0x0101


	//----- nvinfo : EIATTR_VRC_CTA_INIT_COUNT
	.align		4
        /*0018*/ 	.byte	0x02, 0x4a
	.zero		1
	.zero		1


	//----- nvinfo : EIATTR_EXIT_INSTR_OFFSETS
	.align		4
        /*001c*/ 	.byte	0x04, 0x1c
        /*001e*/ 	.short	(.L_113 - .L_112)


	//   ....[0]....
.L_112:
        /*0020*/ 	.word	0x00000010


	//----- nvinfo : EIATTR_SW_WAR
	.align		4
.L_113:
        /*0024*/ 	.byte	0x04, 0x36
        /*0026*/ 	.short	(.L_115 - .L_114)
.L_114:
        /*0028*/ 	.word	0x00000008
.L_115:


//--------------------- .nv.info._Z50tops_f16f16_sm70tc_16x16x16_1024unroll_cuda_kernelv --------------------------
	.section	.nv.info._Z50tops_f16f16_sm70tc_16x16x16_1024unroll_cuda_kernelv,"",@"SHT_CUDA_INFO"
	.sectionflags	@""
	.align	4


	//----- nvinfo : EIATTR_CUDA_API_VERSION
	.align		4
        /*0000*/ 	.byte	0x04, 0x37
        /*0002*/ 	.short	(.L_117 - .L_116)
.L_116:
        /*0004*/ 	.word	0x00000082


	//----- nvinfo : EIATTR_SPARSE_MMA_MASK
	.align		4
.L_117:
        /*0008*/ 	.byte	0x03, 0x50
        /*000a*/ 	.short	0x0000


	//----- nvinfo : EIATTR_WMMA_USED
	.align		4
        /*000c*/ 	.byte	0x01, 0x2b
	.zero		2


	//----- nvinfo : EIATTR_MAXREG_COUNT
	.align		4
        /*0010*/ 	.byte	0x03, 0x1b
        /*0012*/ 	.short	0x00ff


	//----- nvinfo : EIATTR_MERCURY_ISA_VERSION
	.align		4
        /*0014*/ 	.byte	0x03, 0x5f
        /*0016*/ 	.short	0x0101


	//----- nvinfo : EIATTR_VRC_CTA_INIT_COUNT
	.align		4
        /*0018*/ 	.byte	0x02, 0x4a
	.zero		1
	.zero		1


	//----- nvinfo : EIATTR_EXIT_INSTR_OFFSETS
	.align		4
        /*001c*/ 	.byte	0x04, 0x1c
        /*001e*/ 	.short	(.L_119 - .L_118)


	//   ....[0]....
.L_118:
        /*0020*/ 	.word	0x00000010


	//----- nvinfo : EIATTR_SW_WAR
	.align		4
.L_119:
        /*0024*/ 	.byte	0x04, 0x36
        /*0026*/ 	.short	(.L_121 - .L_120)
.L_120:
        /*0028*/ 	.word	0x00000008
.L_121:


//--------------------- .nv.callgraph             --------------------------
	.section	.nv.callgraph,"",@"SHT_CUDA_CALLGRAPH"
	.align	4
	.sectionentsize	8
	.align		4
        /*0000*/ 	.word	0x00000000
	.align		4
        /*0004*/ 	.word	0xffffffff
	.align		4
        /*0008*/ 	.word	0x00000000
	.align		4
        /*000c*/ 	.word	0xfffffffe
	.align		4
        /*0010*/ 	.word	0x00000000
	.align		4
        /*0014*/ 	.word	0xfffffffd
	.align		4
        /*0018*/ 	.word	0x00000000
	.align		4
        /*001c*/ 	.word	0xfffffffc


//--------------------- .text._Z51tops_b1i32and_sm80tc_8x8x128_1024unroll_cuda_kernelv --------------------------
	.section	.text._Z51tops_b1i32and_sm80tc_8x8x128_1024unroll_cuda_kernelv,"ax",@progbits
	.align	128
        .global         _Z51tops_b1i32and_sm80tc_8x8x128_1024unroll_cuda_kernelv
        .type           _Z51tops_b1i32and_sm80tc_8x8x128_1024unroll_cuda_kernelv,@function
        .size           _Z51tops_b1i32and_sm80tc_8x8x128_1024unroll_cuda_kernelv,(.L_x_12 - _Z51tops_b1i32and_sm80tc_8x8x128_1024unroll_cuda_kernelv)
        .other          _Z51tops_b1i32and_sm80tc_8x8x128_1024unroll_cuda_kernelv,@"STO_CUDA_ENTRY STV_DEFAULT"
_Z51tops_b1i32and_sm80tc_8x8x128_1024unroll_cuda_kernelv:
.text._Z51tops_b1i32and_sm80tc_8x8x128_1024unroll_cuda_kernelv:
[----:B------:R-:W-:Y:S01]  /*0000*/  LDC R1, c[0x0][0x37c] ;  /* 0x0000df00ff017b82 */ /* 0x000fe20000000800 */
[----:B------:R-:W-:-:S05]  /*0010*/  UMOV UR4, URZ ;  /* 0x000000ff00047c82 */ /* 0x000fca0008000000 */
.L_x_0:
[----:B------:R-:W-:Y:S01]  /*0020*/  UIADD3 UR4, UPT, UPT, UR4, 0x20, URZ ;  /* 0x0000002004047890 */ /* 0x000fe2000fffe0ff */
[----:B------:R-:W-:-:S03]  /*0030*/  MOV R2, 0x60 ;  /* 0x0000006000027802 */ /* 0x000fc60000000f00 */
[----:B------:R-:W-:-:S11]  /*0040*/  UISETP.NE.AND UP0, UPT, UR4, 0x400, UPT ;  /* 0x000004000400788c */ /* 0x000fd6000bf05270 */
[----:B------:R-:W-:Y:S05]  /*0050*/  CALL.REL.NOINC `($__internal_0_$__cuda_sm_10x_mma_bit_internal_and_m8n8k128) ;  /* 0x0000000400007944 */ /* 0x000fea0003c00000 */
[----:B------:R-:W-:-:S07]  /*0060*/  MOV R2, 0x80 ;  /* 0x0000008000027802 */ /* 0x000fce0000000f00 */
        /* <DEDUP_REMOVED lines=61> */
[----:B------:R-:W-:Y:S05]  /*0440*/  BRA.U UP0, `(.L_x_0) ;  /* 0xfffffff900f47547 */ /* 0x000fea000b83ffff */
[----:B------:R-:W-:Y:S05]  /*0450*/  EXIT ;  /* 0x000000000000794d */ /* 0x000fea0003800000 */
        .weak           $__internal_0_$__cuda_sm_10x_mma_bit_internal_and_m8n8k128
        .type           $__internal_0_$__cuda_sm_10x_mma_bit_internal_and_m8n8k128,@function
        .size           $__internal_0_$__cuda_sm_10x_mma_bit_internal_and_m8n8k128,(.L_x_12 - $__internal_0_$__cuda_sm_10x_mma_bit_internal_and_m8n8k128)
$__internal_0_$__cuda_sm_10x_mma_bit_internal_and_m8n8k128:
[----:B------:R-:W-:-:S04]  /*0460*/  IMAD.MOV.U32 R3, RZ, RZ, 0x0 ;  /* 0x00000000ff037424 */ /* 0x000fc800078e00ff */
[----:B------:R-:W-:Y:S05]  /*0470*/  RET.REL.NODEC R2 `(_Z51tops_b1i32and_sm80tc_8x8x128_1024unroll_cuda_kernelv) ;  /* 0xfffffff802e07950 */ /* 0x000fea0003c3ffff */
.L_x_1:
[----:B------:R-:W-:-:S00]  /*0480*/  BRA `(.L_x_1) ;  /* 0xfffffffc00fc7947 */ /* 0x000fc0000383ffff */
[----:B------:R-:W-:-:S00]  /*0490*/  NOP ;  /* 0x0000000000007918 */ /* 0x000fc00000000000 */
        /* <DEDUP_REMOVED lines=14> */
.L_x_12:


//--------------------- .text._Z47tops_f64f64_sm80tc_8x8x4_1024unroll_cuda_kernelv --------------------------
	.section	.text._Z47tops_f64f64_sm80tc_8x8x4_1024unroll_cuda_kernelv,"ax",@progbits
	.align	128
        .global         _Z47tops_f64f64_sm80tc_8x8x4_1024unroll_cuda_kernelv
        .type           _Z47tops_f64f64_sm80tc_8x8x4_1024unroll_cuda_kernelv,@function
        .size           _Z47tops_f64f64_sm80tc_8x8x4_1024unroll_cuda_kernelv,(.L_x_17 - _Z47tops_f64f64_sm80tc_8x8x4_1024unroll_cuda_kernelv)
        .other          _Z47tops_f64f64_sm80tc_8x8x4_1024unroll_cuda_kernelv,@"STO_CUDA_ENTRY STV_DEFAULT"
_Z47tops_f64f64_sm80tc_8x8x4_1024unroll_cuda_kernelv:
.text._Z47tops_f64f64_sm80tc_8x8x4_1024unroll_cuda_kernelv:
[----:B------:R-:W-:Y:S01]  /*0000*/  LDC R1, c[0x0][0x37c] ;  /* 0x0000df00ff017b82 */ /* 0x000fe20000000800 */
[----:B------:R-:W-:Y:S05]  /*0010*/  EXIT ;  /* 0x000000000000794d */ /* 0x000fea0003800000 */
.L_x_2:
        /* <DEDUP_REMOVED lines=14> */
.L_x_17:


//--------------------- .text._Z50tops_tf32f32_sm80tc_16x16x8_1024unroll_cuda_kernelv --------------------------
	.section	.text._Z50tops_tf32f32_sm80tc_16x16x8_1024unroll_cuda_kernelv,"ax",@progbits
	.align	128
        .global         _Z50tops_tf32f32_sm80tc_16x16x8_1024unroll_cuda_kernelv
        .type           _Z50tops_tf32f32_sm80tc_16x16x8_1024unroll_cuda_kernelv,@function
        .size           _Z50tops_tf32f32_sm80tc_16x16x8_1024unroll_cuda_kernelv,(.L_x_18 - _Z50tops_tf32f32_sm80tc_16x16x8_1024unroll_cuda_kernelv)
        .other          _Z50tops_tf32f32_sm80tc_16x16x8_1024unroll_cuda_kernelv,@"STO_CUDA_ENTRY STV_DEFAULT"
_Z50tops_tf32f32_sm80tc_16x16x8_1024unroll_cuda_kernelv:
.text._Z50tops_tf32f32_sm80tc_16x16x8_1024unroll_cuda_kernelv:
[----:B------:R-:W-:Y:S01]  /*0000*/  LDC R1, c[0x0][0x37c] ;  /* 0x0000df00ff017b82 */ /* 0x000fe20000000800 */
[----:B------:R-:W-:Y:S05]  /*0010*/  EXIT ;  /* 0x000000000000794d */ /* 0x000fea0003800000 */
.L_x_3:
        /* <DEDUP_REMOVED lines=14> */
.L_x_18:


//--------------------- .text._Z51tops_bf16f32_sm80tc_16x16x16_1024unroll_cuda_kernelv --------------------------
	.section	.text._Z51tops_bf16f32_sm80tc_16x16x16_1024unroll_cuda_kernelv,"ax",@progbits
	.align	128
        .global         _Z51tops_bf16f32_sm80tc_16x16x16_1024unroll_cuda_kernelv
        .type           _Z51tops_bf16f32_sm80tc_16x16x16_1024unroll_cuda_kernelv,@function
        .size           _Z51tops_bf16f32_sm80tc_16x16x16_1024unroll_cuda_kernelv,(.L_x_19 - _Z51tops_bf16f32_sm80tc_16x16x16_1024unroll_cuda_kernelv)
        .other          _Z51tops_bf16f32_sm80tc_16x16x16_1024unroll_cuda_kernelv,@"STO_CUDA_ENTRY STV_DEFAULT"
_Z51tops_bf16f32_sm80tc_16x16x16_1024unroll_cuda_kernelv:
.text._Z51tops_bf16f32_sm80tc_16x16x16_1024unroll_cuda_kernelv:
[----:B------:R-:W-:Y:S01]  /*0000*/  LDC R1, c[0x0][0x37c] ;  /* 0x0000df00ff017b82 */ /* 0x000fe20000000800 */
[----:B------:R-:W-:Y:S05]  /*0010*/  EXIT ;  /* 0x000000000000794d */ /* 0x000fea0003800000 */
.L_x_4:
        /* <DEDUP_REMOVED lines=14> */
.L_x_19:


//--------------------- .text._Z51tops_b1i32xor_sm75tc_8x8x128_1024unroll_cuda_kernelv --------------------------
	.section	.text._Z51tops_b1i32xor_sm75tc_8x8x128_1024unroll_cuda_kernelv,"ax",@progbits
	.align	128
        .global         _Z51tops_b1i32xor_sm75tc_8x8x128_1024unroll_cuda_kernelv
        .type           _Z51tops_b1i32xor_sm75tc_8x8x128_1024unroll_cuda_kernelv,@function
        .size           _Z51tops_b1i32xor_sm75tc_8x8x128_1024unroll_cuda_kernelv,(.L_x_14 - _Z51tops_b1i32xor_sm75tc_8x8x128_1024unroll_cuda_kernelv)
        .other          _Z51tops_b1i32xor_sm75tc_8x8x128_1024unroll_cuda_kernelv,@"STO_CUDA_ENTRY STV_DEFAULT"
_Z51tops_b1i32xor_sm75tc_8x8x128_1024unroll_cuda_kernelv:
.text._Z51tops_b1i32xor_sm75tc_8x8x128_1024unroll_cuda_kernelv:
[----:B------:R-:W-:Y:S01]  /*0000*/  LDC R1, c[0x0][0x37c] ;  /* 0x0000df00ff017b82 */ /* 0x000fe20000000800 */
[----:B------:R-:W-:-:S05]  /*0010*/  UMOV UR4, URZ ;  /* 0x000000ff00047c82 */ /* 0x000fca0008000000 */
.L_x_5:
[----:B------:R-:W-:Y:S01]  /*0020*/  UIADD3 UR4, UPT, UPT, UR4, 0x40, URZ ;  /* 0x0000004004047890 */ /* 0x000fe2000fffe0ff */
[----:B------:R-:W-:-:S03]  /*0030*/  MOV R0, 0x60 ;  /* 0x0000006000007802 */ /* 0x000fc60000000f00 */
[----:B------:R-:W-:-:S11]  /*0040*/  UISETP.NE.AND UP0, UPT, UR4, 0x400, UPT ;  /* 0x000004000400788c */ /* 0x000fd6000bf05270 */
[----:B------:R-:W-:Y:S05]  /*0050*/  CALL.REL.NOINC `($__internal_2_$__cuda_sm_10x_mma_bit_internal_xor_m8n8k128) ;  /* 0x0000000800087944 */ /* 0x000fea0003c00000 */
[----:B------:R-:W-:-:S07]  /*0060*/  MOV R0, 0x80 ;  /* 0x0000008000007802 */ /* 0x000fce0000000f00 */
        /* <DEDUP_REMOVED lines=125> */
[----:B------:R-:W-:Y:S05]  /*0840*/  BRA.U UP0, `(.L_x_5) ;  /* 0xfffffff500f47547 */ /* 0x000fea000b83ffff */
[----:B------:R-:W-:Y:S05]  /*0850*/  EXIT ;  /* 0x000000000000794d */ /* 0x000fea0003800000 */
        .weak           $__internal_1_$__cuda_sm_10x_mma_bit_internal_and_m8n8k128
        .type           $__internal_1_$__cuda_sm_10x_mma_bit_internal_and_m8n8k128,@function
        .size           $__internal_1_$__cuda_sm_10x_mma_bit_internal_and_m8n8k128,($__internal_2_$__cuda_sm_10x_mma_bit_internal_xor_m8n8k128 - $__internal_1_$__cuda_sm_10x_mma_bit_internal_and_m8n8k128)
$__internal_1_$__cuda_sm_10x_mma_bit_internal_and_m8n8k128:
[----:B------:R-:W-:-:S04]  /*0860*/  IMAD.MOV.U32 R3, RZ, RZ, 0x0 ;  /* 0x00000000ff037424 */ /* 0x000fc800078e00ff */
[----:B------:R-:W-:Y:S05]  /*0870*/  RET.REL.NODEC R2 `(_Z51tops_b1i32xor_sm75tc_8x8x128_1024unroll_cuda_kernelv) ;  /* 0xfffffff402e07950 */ /* 0x000fea0003c3ffff */
        .weak           $__internal_2_$__cuda_sm_10x_mma_bit_internal_xor_m8n8k128
        .type           $__internal_2_$__cuda_sm_10x_mma_bit_internal_xor_m8n8k128,@function
        .size           $__internal_2_$__cuda_sm_10x_mma_bit_internal_xor_m8n8k128,(.L_x_14 - $__internal_2_$__cuda_sm_10x_mma_bit_internal_xor_m8n8k128)
$__internal_2_$__cuda_sm_10x_mma_bit_internal_xor_m8n8k128:
[----:B------:R-:W-:-:S07]  /*0880*/  MOV R2, 0x8a0 ;  /* 0x000008a000027802 */ /* 0x000fce0000000f00 */
[----:B------:R-:W-:Y:S05]  /*0890*/  CALL.REL.NOINC `($__internal_1_$__cuda_sm_10x_mma_bit_internal_and_m8n8k128) ;  /* 0xfffffffc00f07944 */ /* 0x000fea0003c3ffff */
[----:B------:R-:W-:-:S07]  /*08a0*/  MOV R2, 0x8c0 ;  /* 0x000008c000027802 */ /* 0x000fce0000000f00 */
[----:B------:R-:W-:Y:S05]  /*08b0*/  CALL.REL.NOINC `($__internal_1_$__cuda_sm_10x_mma_bit_internal_and_m8n8k128) ;  /* 0xfffffffc00e87944 */ /* 0x000fea0003c3ffff */
[----:B------:R-:W-:Y:S02]  /*08c0*/  IMAD.MOV.U32 R2, RZ, RZ, R0 ;  /* 0x000000ffff027224 */ /* 0x000fe400078e0000 */
[----:B------:R-:W-:-:S04]  /*08d0*/  IMAD.MOV.U32 R3, RZ, RZ, 0x0 ;  /* 0x00000000ff037424 */ /* 0x000fc800078e00ff */
[----:B------:R-:W-:Y:S05]  /*08e0*/  RET.REL.NODEC R2 `(_Z51tops_b1i32xor_sm75tc_8x8x128_1024unroll_cuda_kernelv) ;  /* 0xfffffff402c47950 */ /* 0x000fea0003c3ffff */
.L_x_6:
        /* <DEDUP_REMOVED lines=9> */
.L_x_14:


//--------------------- .text._Z47tops_u4i32_sm75tc_8x8x32_1024unroll_cuda_kernelv --------------------------
	.section	.text._Z47tops_u4i32_sm75tc_8x8x32_1024unroll_cuda_kernelv,"ax",@progbits
	.align	128
        .global         _Z47tops_u4i32_sm75tc_8x8x32_1024unroll_cuda_kernelv
        .type           _Z47tops_u4i32_sm75tc_8x8x32_1024unroll_cuda_kernelv,@function
        .size           _Z47tops_u4i32_sm75tc_8x8x32_1024unroll_cuda_kernelv,(.L_x_15 - _Z47tops_u4i32_sm75tc_8x8x32_1024unroll_cuda_kernelv)
        .other          _Z47tops_u4i32_sm75tc_8x8x32_1024unroll_cuda_kernelv,@"STO_CUDA_ENTRY STV_DEFAULT"
_Z47tops_u4i32_sm75tc_8x8x32_1024unroll_cuda_kernelv:
.text._Z47tops_u4i32_sm75tc_8x8x32_1024unroll_cuda_kernelv:
[----:B------:R-:W-:Y:S01]  /*0000*/  LDC R1, c[0x0][0x37c] ;  /* 0x0000df00ff017b82 */ /* 0x000fe20000000800 */
[----:B------:R-:W-:-:S05]  /*0010*/  UMOV UR4, URZ ;  /* 0x000000ff00047c82 */ /* 0x000fca0008000000 */
.L_x_7:
[----:B------:R-:W-:Y:S01]  /*0020*/  UIADD3 UR4, UPT, UPT, UR4, 0x40, URZ ;  /* 0x0000004004047890 */ /* 0x000fe2000fffe0ff */
[----:B------:R-:W-:-:S03]  /*0030*/  MOV R2, 0x60 ;  /* 0x0000006000027802 */ /* 0x000fc60000000f00 */
[----:B------:R-:W-:-:S11]  /*0040*/  UISETP.NE.AND UP0, UPT, UR4, 0x400, UPT ;  /* 0x000004000400788c */ /* 0x000fd6000bf05270 */
[----:B------:R-:W-:Y:S05]  /*0050*/  CALL.REL.NOINC `($__internal_3_$__cuda_sm_9x_mma_sub_byte_internal_m8n8k32_u4_u4) ;  /* 0x0000000800007944 */ /* 0x000fea0003c00000 */
[----:B------:R-:W-:-:S07]  /*0060*/  MOV R2, 0x80 ;  /* 0x0000008000027802 */ /* 0x000fce0000000f00 */
        /* <DEDUP_REMOVED lines=125> */
[----:B------:R-:W-:Y:S05]  /*0840*/  BRA.U UP0, `(.L_x_7) ;  /* 0xfffffff500f47547 */ /* 0x000fea000b83ffff */
[----:B------:R-:W-:Y:S05]  /*0850*/  EXIT ;  /* 0x000000000000794d */ /* 0x000fea0003800000 */
        .weak           $__internal_3_$__cuda_sm_9x_mma_sub_byte_internal_m8n8k32_u4_u4
        .type           $__internal_3_$__cuda_sm_9x_mma_sub_byte_internal_m8n8k32_u4_u4,@function
        .size           $__internal_3_$__cuda_sm_9x_mma_sub_byte_internal_m8n8k32_u4_u4,(.L_x_15 - $__internal_3_$__cuda_sm_9x_mma_sub_byte_internal_m8n8k32_u4_u4)
$__internal_3_$__cuda_sm_9x_mma_sub_byte_internal_m8n8k32_u4_u4:
[----:B------:R-:W-:-:S04]  /*0860*/  IMAD.MOV.U32 R3, RZ, RZ, 0x0 ;  /* 0x00000000ff037424 */ /* 0x000fc800078e00ff */
[----:B------:R-:W-:Y:S05]  /*0870*/  RET.REL.NODEC R2 `(_Z47tops_u4i32_sm75tc_8x8x32_1024unroll_cuda_kernelv) ;  /* 0xfffffff402e07950 */ /* 0x000fea0003c3ffff */
.L_x_8:
        /* <DEDUP_REMOVED lines=16> */
.L_x_15:


//--------------------- .text._Z49tops_u8i32_sm75tc_16x16x16_1024unroll_cuda_kernelv --------------------------
	.section	.text._Z49tops_u8i32_sm75tc_16x16x16_1024unroll_cuda_kernelv,"ax",@progbits
	.align	128
        .global         _Z49tops_u8i32_sm75tc_16x16x16_1024unroll_cuda_kernelv
        .type           _Z49tops_u8i32_sm75tc_16x16x16_1024unroll_cuda_kernelv,@function
        .size           _Z49tops_u8i32_sm75tc_16x16x16_1024unroll_cuda_kernelv,(.L_x_22 - _Z49tops_u8i32_sm75tc_16x16x16_1024unroll_cuda_kernelv)
        .other          _Z49tops_u8i32_sm75tc_16x16x16_1024unroll_cuda_kernelv,@"STO_CUDA_ENTRY STV_DEFAULT"
_Z49tops_u8i32_sm75tc_16x16x16_1024unroll_cuda_kernelv:
.text._Z49tops_u8i32_sm75tc_16x16x16_1024unroll_cuda_kernelv:
[----:B------:R-:W-:Y:S01]  /*0000*/  LDC R1, c[0x0][0x37c] ;  /* 0x0000df00ff017b82 */ /* 0x000fe20000000800 */
[----:B------:R-:W-:Y:S05]  /*0010*/  EXIT ;  /* 0x000000000000794d */ /* 0x000fea0003800000 */
.L_x_9:
        /* <DEDUP_REMOVED lines=14> */
.L_x_22:


//--------------------- .text._Z50tops_f16f32_sm70tc_16x16x16_1024unroll_cuda_kernelv --------------------------
	.section	.text._Z50tops_f16f32_sm70tc_16x16x16_1024unroll_cuda_kernelv,"ax",@progbits
	.align	128
        .global         _Z50tops_f16f32_sm70tc_16x16x16_1024unroll_cuda_kernelv
        .type           _Z50tops_f16f32_sm70tc_16x16x16_1024unroll_cuda_kernelv,@function
        .size           _Z50tops_f16f32_sm70tc_16x16x16_1024unroll_cuda_kernelv,(.L_x_23 - _Z50tops_f16f32_sm70tc_16x16x16_1024unroll_cuda_kernelv)
        .other          _Z50tops_f16f32_sm70tc_16x16x16_1024unroll_cuda_kernelv,@"STO_CUDA_ENTRY STV_DEFAULT"
_Z50tops_f16f32_sm70tc_16x16x16_1024unroll_cuda_kernelv:
.text._Z50tops_f16f32_sm70tc_16x16x16_1024unroll_cuda_kernelv:
[----:B------:R-:W-:Y:S01]  /*0000*/  LDC R1, c[0x0][0x37c] ;  /* 0x0000df00ff017b82 */ /* 0x000fe20000000800 */
[----:B------:R-:W-:Y:S05]  /*0010*/  EXIT ;  /* 0x000000000000794d */ /* 0x000fea0003800000 */
.L_x_10:
        /* <DEDUP_REMOVED lines=14> */
.L_x_23:


//--------------------- .text._Z50tops_f16f16_sm70tc_16x16x16_1024unroll_cuda_kernelv --------------------------
	.section	.text._Z50tops_f16f16_sm70tc_16x16x16_1024unroll_cuda_kernelv,"ax",@progbits
	.align	128
        .global         _Z50tops_f16f16_sm70tc_16x16x16_1024unroll_cuda_kernelv
        .type           _Z50tops_f16f16_sm70tc_16x16x16_1024unroll_cuda_kernelv,@function
        .size           _Z50tops_f16f16_sm70tc_16x16x16_1024unroll_cuda_kernelv,(.L_x_24 - _Z50tops_f16f16_sm70tc_16x16x16_1024unroll_cuda_kernelv)
        .other          _Z50tops_f16f16_sm70tc_16x16x16_1024unroll_cuda_kernelv,@"STO_CUDA_ENTRY STV_DEFAULT"
_Z50tops_f16f16_sm70tc_16x16x16_1024unroll_cuda_kernelv:
.text._Z50tops_f16f16_sm70tc_16x16x16_1024unroll_cuda_kernelv:
[----:B------:R-:W-:Y:S01]  /*0000*/  LDC R1, c[0x0][0x37c] ;  /* 0x0000df00ff017b82 */ /* 0x000fe20000000800 */
[----:B------:R-:W-:Y:S05]  /*0010*/  EXIT ;  /* 0x000000000000794d */ /* 0x000fea0003800000 */
.L_x_11:
        /* <DEDUP_REMOVED lines=14> */
.L_x_24:


//--------------------- .nv.shared.reserved.0     --------------------------
	.section	.nv.shared.reserved.0,"aw",@nobits
	.weak		__nv_reservedSMEM_offset_0_alias
	.size		__nv_reservedSMEM_offset_0_alias, 0, 64
	.other		__nv_reservedSMEM_offset_0_alias,@"STO_CUDA_RESERVED_SHARED STV_DEFAULT"
__nv_reservedSMEM_offset_0_alias:
	.zero		0
	.zero		64


//--------------------- .nv.constant0._Z51tops_b1i32and_sm80tc_8x8x128_1024unroll_cuda_kernelv --------------------------
	.section	.nv.constant0._Z51tops_b1i32and_sm80tc_8x8x128_1024unroll_cuda_kernelv,"a",@progbits
	.sectionflags	@""
	.align	4
.nv.constant0._Z51tops_b1i32and_sm80tc_8x8x128_1024unroll_cuda_kernelv:
	.zero		896


//--------------------- .nv.constant0._Z47tops_f64f64_sm80tc_8x8x4_1024unroll_cuda_kernelv --------------------------
	.section	.nv.constant0._Z47tops_f64f64_sm80tc_8x8x4_1024unroll_cuda_kernelv,"a",@progbits
	.sectionflags	@""
	.align	4
.nv.constant0._Z47tops_f64f64_sm80tc_8x8x4_1024unroll_cuda_kernelv:
	.zero		896


//--------------------- .nv.constant0._Z50tops_tf32f32_sm80tc_16x16x8_1024unroll_cuda_kernelv --------------------------
	.section	.nv.constant0._Z50tops_tf32f32_sm80tc_16x16x8_1024unroll_cuda_kernelv,"a",@progbits
	.sectionflags	@""
	.align	4
.nv.constant0._Z50tops_tf32f32_sm80tc_16x16x8_1024unroll_cuda_kernelv:
	.zero		896


//--------------------- .nv.constant0._Z51tops_bf16f32_sm80tc_16x16x16_1024unroll_cuda_kernelv --------------------------
	.section	.nv.constant0._Z51tops_bf16f32_sm80tc_16x16x16_1024unroll_cuda_kernelv,"a",@progbits
	.sectionflags	@""
	.align	4
.nv.constant0._Z51tops_bf16f32_sm80tc_16x16x16_1024unroll_cuda_kernelv:
	.zero		896


//--------------------- .nv.constant0._Z51tops_b1i32xor_sm75tc_8x8x128_1024unroll_cuda_kernelv --------------------------
	.section	.nv.constant0._Z51tops_b1i32xor_sm75tc_8x8x128_1024unroll_cuda_kernelv,"a",@progbits
	.sectionflags	@""
	.align	4
.nv.constant0._Z51tops_b1i32xor_sm75tc_8x8x128_1024unroll_cuda_kernelv:
	.zero		896


//--------------------- .nv.constant0._Z47tops_u4i32_sm75tc_8x8x32_1024unroll_cuda_kernelv --------------------------
	.section	.nv.constant0._Z47tops_u4i32_sm75tc_8x8x32_1024unroll_cuda_kernelv,"a",@progbits
	.sectionflags	@""
	.align	4
.nv.constant0._Z47tops_u4i32_sm75tc_8x8x32_1024unroll_cuda_kernelv:
	.zero		896


//--------------------- .nv.constant0._Z49tops_u8i32_sm75tc_16x16x16_1024unroll_cuda_kernelv --------------------------
	.section	.nv.constant0._Z49tops_u8i32_sm75tc_16x16x16_1024unroll_cuda_kernelv,"a",@progbits
	.sectionflags	@""
	.align	4
.nv.constant0._Z49tops_u8i32_sm75tc_16x16x16_1024unroll_cuda_kernelv:
	.zero		896


//--------------------- .nv.constant0._Z50tops_f16f32_sm70tc_16x16x16_1024unroll_cuda_kernelv --------------------------
	.section	.nv.constant0._Z50tops_f16f32_sm70tc_16x16x16_1024unroll_cuda_kernelv,"a",@progbits
	.sectionflags	@""
	.align	4
.nv.constant0._Z50tops_f16f32_sm70tc_16x16x16_1024unroll_cuda_kernelv:
	.zero		896


//--------------------- .nv.constant0._Z50tops_f16f16_sm70tc_16x16x16_1024unroll_cuda_kernelv --------------------------
	.section	.nv.constant0._Z50tops_f16f16_sm70tc_16x16x16_1024unroll_cuda_kernelv,"a",@progbits
	.sectionflags	@""
	.align	4
.nv.constant0._Z50tops_f16f16_sm70tc_16x16x16_1024unroll_cuda_kernelv:
	.zero		896


//--------------------- SYMBOLS --------------------------

	.type		.nv.reservedSmem.offset0,@object
	.size		.nv.reservedSmem.offset0,0x4
